	.target	sm_100a

	.elftype	@"ET_EXEC"


//--------------------- .note.nv.tkinfo           --------------------------
	.section	.note.nv.tkinfo,"",@"SHT_NOTE"
	.sectionflags	@"SHF_NOTE_NV_TKINFO"
	.tkinfo
        /*0018*/ 	.word	0x00000002
        /*0030*/ 	.string	""
        /*0030*/ 	.string	"ptxas"
        /*0030*/ 	.string	"Cuda compilation tools, release 13.0, V13.0.88"
        /*0030*/ 	.string	"Build cuda_13.0.r13.0/compiler.36424714_0"
        /*0030*/ 	.string	"-arch sm_100a -m 64 "



//--------------------- .note.nv.cuinfo           --------------------------
	.section	.note.nv.cuinfo,"",@"SHT_NOTE"
	.sectionflags	@"SHF_NOTE_NV_CUINFO"
        /*0018*/ 	.short	0x0002
        /*001a*/ 	.short	0x0064
        /*001c*/ 	.short	0x0082
	.zero		2


//--------------------- .nv.info                  --------------------------
	.section	.nv.info,"",@"SHT_CUDA_INFO"
	.align	4


	//----- nvinfo : EIATTR_REGCOUNT
	.align		4
        /*0000*/ 	.byte	0x04, 0x2f
        /*0002*/ 	.short	(.L_19 - .L_18)
	.align		4
.L_18:
        /*0004*/ 	.word	index@(_ZN7cutlass13device_kernelINS_4gemm6kernel13GemmUniversalIN4cute5tupleIJiiiiEEENS1_10collective13CollectiveMmaINS1_35MainloopSm100TmaUmmaWarpSpecializedILi4ELi2ELi4ENS5_IJNS4_1CILi1EEESB_SB_EEEEENS5_IJNSA_ILi64EEENSA_ILi256EEESE_EEENS_10bfloat16_tENS5_IJSB_llEEESH_NS5_IJlSB_lEEENS4_8TiledMMAINS4_8MMA_AtomIJNS4_20SM100_MMA_F16BF16_SSISH_SH_fLi64ELi256ELNS4_4UMMA5MajorE1ELSO_0ELNSN_7ScaleInE0ELSP_0EEEEEENS4_6LayoutISC_NS5_IJNSA_ILi0EEEST_ST_EEEEENS5_IJNS4_10UnderscoreESW_SW_EEEEENS4_13SM90_TMA_LOADENS4_14ComposedLayoutINS4_7SwizzleILi3ELi4ELi3EEENS4_18smem_ptr_flag_bitsILi16EEENSS_INS5_IJSE_NSA_ILi8EEEEEENS5_IJSB_SE_EEEEEEEvNS4_8identityESZ_NS10_IS12_S14_NSS_INS5_IJS15_SE_EEENS5_IJSE_SB_EEEEEEEvS1A_EENS_8epilogue10collective18CollectiveEpilogueINS1G_23Sm100TmaWarpSpecializedILi4ELi2ELi32ELb1ELb0EEEJSG_NS5_IJNSS_ISE_SB_EES1L_EEESH_SJ_SH_SJ_NS1G_6fusion15FusionCallbacksIS1K_NS1N_17LinearCombinationISH_fSH_fLNS_15FloatRoundStyleE2EEESG_S1M_JEEENS4_5SM1004TMEM4LOAD26SM100_TMEM_LOAD_16dp256b8xESZ_S1E_NS4_17SM75_U32x4_LDSM_NENS4_14SM90_TMA_STOREES1E_NS4_17SM90_U32x4_STSM_NENS4_39AutoVectorizingCopyWithAssumedAlignmentILi128EEEEEEvvEEEEvNT_6ParamsE)
        /*0008*/ 	.word	0x00000070


	//----- nvinfo : EIATTR_FRAME_SIZE
	.align		4
.L_19:
        /*000c*/ 	.byte	0x04, 0x11
        /*000e*/ 	.short	(.L_21 - .L_20)
	.align		4
.L_20:
        /*0010*/ 	.word	index@($__internal_2_$__cuda_sm10x_tcgen05_guardrail_trap_unallocated_columns_being_dealloced)
        /*0014*/ 	.word	0x00000000


	//----- nvinfo : EIATTR_FRAME_SIZE
	.align		4
.L_21:
        /*0018*/ 	.byte	0x04, 0x11
        /*001a*/ 	.short	(.L_23 - .L_22)
	.align		4
.L_22:
        /*001c*/ 	.word	index@($__internal_1_$__cuda_sm10x_tcgen05_guardrail_trap_phase_invalid_during_alloc)
        /*0020*/ 	.word	0x00000000


	//----- nvinfo : EIATTR_FRAME_SIZE
	.align		4
.L_23:
        /*0024*/ 	.byte	0x04, 0x11
        /*0026*/ 	.short	(.L_25 - .L_24)
	.align		4
.L_24:
        /*0028*/ 	.word	index@($__internal_0_$__cuda_sm10x_tcgen05_guardrail_trap_col_being_dealloced_not_returned_by_alloc)
        /*002c*/ 	.word	0x00000000


	//----- nvinfo : EIATTR_FRAME_SIZE
	.align		4
.L_25:
        /*0030*/ 	.byte	0x04, 0x11
        /*0032*/ 	.short	(.L_27 - .L_26)
	.align		4
.L_26:
        /*0034*/ 	.word	index@(_ZN7cutlass13device_kernelINS_4gemm6kernel13GemmUniversalIN4cute5tupleIJiiiiEEENS1_10collective13CollectiveMmaINS1_35MainloopSm100TmaUmmaWarpSpecializedILi4ELi2ELi4ENS5_IJNS4_1CILi1EEESB_SB_EEEEENS5_IJNSA_ILi64EEENSA_ILi256EEESE_EEENS_10bfloat16_tENS5_IJSB_llEEESH_NS5_IJlSB_lEEENS4_8TiledMMAINS4_8MMA_AtomIJNS4_20SM100_MMA_F16BF16_SSISH_SH_fLi64ELi256ELNS4_4UMMA5MajorE1ELSO_0ELNSN_7ScaleInE0ELSP_0EEEEEENS4_6LayoutISC_NS5_IJNSA_ILi0EEEST_ST_EEEEENS5_IJNS4_10UnderscoreESW_SW_EEEEENS4_13SM90_TMA_LOADENS4_14ComposedLayoutINS4_7SwizzleILi3ELi4ELi3EEENS4_18smem_ptr_flag_bitsILi16EEENSS_INS5_IJSE_NSA_ILi8EEEEEENS5_IJSB_SE_EEEEEEEvNS4_8identityESZ_NS10_IS12_S14_NSS_INS5_IJS15_SE_EEENS5_IJSE_SB_EEEEEEEvS1A_EENS_8epilogue10collective18CollectiveEpilogueINS1G_23Sm100TmaWarpSpecializedILi4ELi2ELi32ELb1ELb0EEEJSG_NS5_IJNSS_ISE_SB_EES1L_EEESH_SJ_SH_SJ_NS1G_6fusion15FusionCallbacksIS1K_NS1N_17LinearCombinationISH_fSH_fLNS_15FloatRoundStyleE2EEESG_S1M_JEEENS4_5SM1004TMEM4LOAD26SM100_TMEM_LOAD_16dp256b8xESZ_S1E_NS4_17SM75_U32x4_LDSM_NENS4_14SM90_TMA_STOREES1E_NS4_17SM90_U32x4_STSM_NENS4_39AutoVectorizingCopyWithAssumedAlignmentILi128EEEEEEvvEEEEvNT_6ParamsE)
        /*0038*/ 	.word	0x00000000


	//----- nvinfo : EIATTR_MIN_STACK_SIZE
	.align		4
.L_27:
        /*003c*/ 	.byte	0x04, 0x12
        /*003e*/ 	.short	(.L_29 - .L_28)
	.align		4
.L_28:
        /*0040*/ 	.word	index@(_ZN7cutlass13device_kernelINS_4gemm6kernel13GemmUniversalIN4cute5tupleIJiiiiEEENS1_10collective13CollectiveMmaINS1_35MainloopSm100TmaUmmaWarpSpecializedILi4ELi2ELi4ENS5_IJNS4_1CILi1EEESB_SB_EEEEENS5_IJNSA_ILi64EEENSA_ILi256EEESE_EEENS_10bfloat16_tENS5_IJSB_llEEESH_NS5_IJlSB_lEEENS4_8TiledMMAINS4_8MMA_AtomIJNS4_20SM100_MMA_F16BF16_SSISH_SH_fLi64ELi256ELNS4_4UMMA5MajorE1ELSO_0ELNSN_7ScaleInE0ELSP_0EEEEEENS4_6LayoutISC_NS5_IJNSA_ILi0EEEST_ST_EEEEENS5_IJNS4_10UnderscoreESW_SW_EEEEENS4_13SM90_TMA_LOADENS4_14ComposedLayoutINS4_7SwizzleILi3ELi4ELi3EEENS4_18smem_ptr_flag_bitsILi16EEENSS_INS5_IJSE_NSA_ILi8EEEEEENS5_IJSB_SE_EEEEEEEvNS4_8identityESZ_NS10_IS12_S14_NSS_INS5_IJS15_SE_EEENS5_IJSE_SB_EEEEEEEvS1A_EENS_8epilogue10collective18CollectiveEpilogueINS1G_23Sm100TmaWarpSpecializedILi4ELi2ELi32ELb1ELb0EEEJSG_NS5_IJNSS_ISE_SB_EES1L_EEESH_SJ_SH_SJ_NS1G_6fusion15FusionCallbacksIS1K_NS1N_17LinearCombinationISH_fSH_fLNS_15FloatRoundStyleE2EEESG_S1M_JEEENS4_5SM1004TMEM4LOAD26SM100_TMEM_LOAD_16dp256b8xESZ_S1E_NS4_17SM75_U32x4_LDSM_NENS4_14SM90_TMA_STOREES1E_NS4_17SM90_U32x4_STSM_NENS4_39AutoVectorizingCopyWithAssumedAlignmentILi128EEEEEEvvEEEEvNT_6ParamsE)
        /*0044*/ 	.word	0x00000000
.L_29:


//--------------------- .nv.compat                --------------------------
	.section	.nv.compat,"",@"SHT_CUDA_COMPAT_INFO"
	.align	4
        /*0000*/ 	.byte	0x02, 0x09, 0x01, 0x00, 0x02, 0x02, 0x02, 0x00, 0x02, 0x05, 0x05, 0x00, 0x03, 0x07, 0x01, 0x01
        /*0010*/ 	.byte	0x02, 0x03, 0x01, 0x00, 0x02, 0x06, 0x01, 0x00, 0x04, 0x0b, 0x08, 0x00, 0x09, 0x00, 0x00, 0x00
        /*0020*/ 	.byte	0x00, 0x00, 0x00, 0x00


//--------------------- .nv.info._ZN7cutlass13device_kernelINS_4gemm6kernel13GemmUniversalIN4cute5tupleIJiiiiEEENS1_10collective13CollectiveMmaINS1_35MainloopSm100TmaUmmaWarpSpecializedILi4ELi2ELi4ENS5_IJNS4_1CILi1EEESB_SB_EEEEENS5_IJNSA_ILi64EEENSA_ILi256EEESE_EEENS_10bfloat16_tENS5_IJSB_llEEESH_NS5_IJlSB_lEEENS4_8TiledMMAINS4_8MMA_AtomIJNS4_20SM100_MMA_F16BF16_SSISH_SH_fLi64ELi256ELNS4_4UMMA5MajorE1ELSO_0ELNSN_7ScaleInE0ELSP_0EEEEEENS4_6LayoutISC_NS5_IJNSA_ILi0EEEST_ST_EEEEENS5_IJNS4_10UnderscoreESW_SW_EEEEENS4_13SM90_TMA_LOADENS4_14ComposedLayoutINS4_7SwizzleILi3ELi4ELi3EEENS4_18smem_ptr_flag_bitsILi16EEENSS_INS5_IJSE_NSA_ILi8EEEEEENS5_IJSB_SE_EEEEEEEvNS4_8identityESZ_NS10_IS12_S14_NSS_INS5_IJS15_SE_EEENS5_IJSE_SB_EEEEEEEvS1A_EENS_8epilogue10collective18CollectiveEpilogueINS1G_23Sm100TmaWarpSpecializedILi4ELi2ELi32ELb1ELb0EEEJSG_NS5_IJNSS_ISE_SB_EES1L_EEESH_SJ_SH_SJ_NS1G_6fusion15FusionCallbacksIS1K_NS1N_17LinearCombinationISH_fSH_fLNS_15FloatRoundStyleE2EEESG_S1M_JEEENS4_5SM1004TMEM4LOAD26SM100_TMEM_LOAD_16dp256b8xESZ_S1E_NS4_17SM75_U32x4_LDSM_NENS4_14SM90_TMA_STOREES1E_NS4_17SM90_U32x4_STSM_NENS4_39AutoVectorizingCopyWithAssumedAlignmentILi128EEEEEEvvEEEEvNT_6ParamsE --------------------------
	.section	.nv.info._ZN7cutlass13device_kernelINS_4gemm6kernel13GemmUniversalIN4cute5tupleIJiiiiEEENS1_10collective13CollectiveMmaINS1_35MainloopSm100TmaUmmaWarpSpecializedILi4ELi2ELi4ENS5_IJNS4_1CILi1EEESB_SB_EEEEENS5_IJNSA_ILi64EEENSA_ILi256EEESE_EEENS_10bfloat16_tENS5_IJSB_llEEESH_NS5_IJlSB_lEEENS4_8TiledMMAINS4_8MMA_AtomIJNS4_20SM100_MMA_F16BF16_SSISH_SH_fLi64ELi256ELNS4_4UMMA5MajorE1ELSO_0ELNSN_7ScaleInE0ELSP_0EEEEEENS4_6LayoutISC_NS5_IJNSA_ILi0EEEST_ST_EEEEENS5_IJNS4_10UnderscoreESW_SW_EEEEENS4_13SM90_TMA_LOADENS4_14ComposedLayoutINS4_7SwizzleILi3ELi4ELi3EEENS4_18smem_ptr_flag_bitsILi16EEENSS_INS5_IJSE_NSA_ILi8EEEEEENS5_IJSB_SE_EEEEEEEvNS4_8identityESZ_NS10_IS12_S14_NSS_INS5_IJS15_SE_EEENS5_IJSE_SB_EEEEEEEvS1A_EENS_8epilogue10collective18CollectiveEpilogueINS1G_23Sm100TmaWarpSpecializedILi4ELi2ELi32ELb1ELb0EEEJSG_NS5_IJNSS_ISE_SB_EES1L_EEESH_SJ_SH_SJ_NS1G_6fusion15FusionCallbacksIS1K_NS1N_17LinearCombinationISH_fSH_fLNS_15FloatRoundStyleE2EEESG_S1M_JEEENS4_5SM1004TMEM4LOAD26SM100_TMEM_LOAD_16dp256b8xESZ_S1E_NS4_17SM75_U32x4_LDSM_NENS4_14SM90_TMA_STOREES1E_NS4_17SM90_U32x4_STSM_NENS4_39AutoVectorizingCopyWithAssumedAlignmentILi128EEEEEEvvEEEEvNT_6ParamsE,"",@"SHT_CUDA_INFO"
	.sectionflags	@""
	.align	4


	//----- nvinfo : EIATTR_CUDA_API_VERSION
	.align		4
        /*0000*/ 	.byte	0x04, 0x37
        /*0002*/ 	.short	(.L_31 - .L_30)
.L_30:
        /*0004*/ 	.word	0x00000082


	//----- nvinfo : EIATTR_KPARAM_INFO
	.align		4
.L_31:
        /*0008*/ 	.byte	0x04, 0x17
        /*000a*/ 	.short	(.L_33 - .L_32)
.L_32:
        /*000c*/ 	.word	0x00000000
        /*0010*/ 	.short	0x0000
        /*0012*/ 	.short	0x0000
        /*0014*/ 	.byte	0x00, 0xf0, 0x01, 0x20


	//----- nvinfo : EIATTR_AT_ENTRY_FRAGMENTS
	.align		4
.L_33:
        /*0018*/ 	.byte	0x04, 0x4f
        /*001a*/ 	.short	(.L_35 - .L_34)


	//   ....[0]....
.L_34:
        /*001c*/ 	.word	0x00000006


	//----- nvinfo : EIATTR_RESERVED_SMEM_USED
	.align		4
.L_35:
        /*0020*/ 	.byte	0x01, 0x41
	.zero		2


	//----- nvinfo : EIATTR_SPARSE_MMA_MASK
	.align		4
        /*0024*/ 	.byte	0x03, 0x50
        /*0026*/ 	.short	0x0000


	//----- nvinfo : EIATTR_TCGEN05_1CTA_USED
	.align		4
        /*0028*/ 	.byte	0x01, 0x51
	.zero		2


	//----- nvinfo : EIATTR_MAXREG_COUNT
	.align		4
        /*002c*/ 	.byte	0x03, 0x1b
        /*002e*/ 	.short	0x00ff


	//----- nvinfo : EIATTR_NUM_BARRIERS
	.align		4
        /*0030*/ 	.byte	0x02, 0x4c
        /*0032*/ 	.byte	0x07
	.zero		1


	//----- nvinfo : EIATTR_EXTERNS
	.align		4
        /*0034*/ 	.byte	0x04, 0x0f
        /*0036*/ 	.short	(.L_37 - .L_36)


	//   ....[0]....
	.align		4
.L_36:
        /*0038*/ 	.word	index@(__assertfail)


	//----- nvinfo : EIATTR_MERCURY_ISA_VERSION
	.align		4
.L_37:
        /*003c*/ 	.byte	0x03, 0x5f
        /*003e*/ 	.short	0x0101


	//----- nvinfo : EIATTR_INT_WARP_WIDE_INSTR_OFFSETS
	.align		4
        /*0040*/ 	.byte	0x04, 0x31
        /*0042*/ 	.short	(.L_39 - .L_38)


	//   ....[0]....
.L_38:
        /*0044*/ 	.word	0x00001de0


	//   ....[1]....
        /*0048*/ 	.word	0x00003870


	//   ....[2]....
        /*004c*/ 	.word	0x000038a0


	//   ....[3]....
        /*0050*/ 	.word	0x000038f0


	//   ....[4]....
        /*0054*/ 	.word	0x00004210


	//   ....[5]....
        /*0058*/ 	.word	0x00004270


	//   ....[6]....
        /*005c*/ 	.word	0x00004350


	//   ....[7]....
        /*0060*/ 	.word	0x000043c0


	//   ....[8]....
        /*0064*/ 	.word	0x000044d0


	//   ....[9]....
        /*0068*/ 	.word	0x00004560


	//   ....[10]....
        /*006c*/ 	.word	0x00004730


	//   ....[11]....
        /*0070*/ 	.word	0x00004890


	//----- nvinfo : EIATTR_COOP_GROUP_MASK_REGIDS
	.align		4
.L_39:
        /*0074*/ 	.byte	0x04, 0x29
        /*0076*/ 	.short	(.L_41 - .L_40)


	//   ....[0]....
.L_40:
        /*0078*/ 	.word	0xffffffff


	//   ....[1]....
        /*007c*/ 	.word	0xffffffff


	//   ....[2]....
        /*0080*/ 	.word	0xffffffff


	//   ....[3]....
        /*0084*/ 	.word	0xffffffff


	//   ....[4]....
        /*0088*/ 	.word	0xffffffff


	//   ....[5]....
        /*008c*/ 	.word	0xffffffff


	//   ....[6]....
        /*0090*/ 	.word	0xffffffff


	//   ....[7]....
        /*0094*/ 	.word	0xffffffff


	//   ....[8]....
        /*0098*/ 	.word	0xffffffff


	//   ....[9]....
        /*009c*/ 	.word	0xffffffff


	//   ....[10]....
        /*00a0*/ 	.word	0xffffffff


	//   ....[11]....
        /*00a4*/ 	.word	0xffffffff


	//   ....[12]....
        /*00a8*/ 	.word	0xffffffff


	//----- nvinfo : EIATTR_COOP_GROUP_INSTR_OFFSETS
	.align		4
.L_41:
        /*00ac*/ 	.byte	0x04, 0x28
        /*00ae*/ 	.short	(.L_43 - .L_42)


	//   ....[0]....
.L_42:
        /*00b0*/ 	.word	0x00000090


	//   ....[1]....
        /*00b4*/ 	.word	0x000004d0


	//   ....[2]....
        /*00b8*/ 	.word	0x00000640


	//   ....[3]....
        /*00bc*/ 	.word	0x000007e0


	//   ....[4]....
        /*00c0*/ 	.word	0x000008e0


	//   ....[5]....
        /*00c4*/ 	.word	0x00000a50


	//   ....[6]....
        /*00c8*/ 	.word	0x00000bf0


	//   ....[7]....
        /*00cc*/ 	.word	0x00001cc0


	//   ....[8]....
        /*00d0*/ 	.word	0x00002aa0


	//   ....[9]....
        /*00d4*/ 	.word	0x00002cb0


	//   ....[10]....
        /*00d8*/ 	.word	0x00002ce0


	//   ....[11]....
        /*00dc*/ 	.word	0x00003760


	//   ....[12]....
        /*00e0*/ 	.word	0x00003990


	//----- nvinfo : EIATTR_VRC_CTA_INIT_COUNT
	.align		4
.L_43:
        /*00e4*/ 	.byte	0x02, 0x4a
        /*00e6*/ 	.byte	0x80
	.zero		1


	//----- nvinfo : EIATTR_SYSCALL_OFFSETS
	.align		4
        /*00e8*/ 	.byte	0x04, 0x46
        /*00ea*/ 	.short	(.L_45 - .L_44)


	//   ....[0]....
.L_44:
        /*00ec*/ 	.word	0x00005340


	//   ....[1]....
        /*00f0*/ 	.word	0x00005430


	//   ....[2]....
        /*00f4*/ 	.word	0x00005c60


	//   ....[3]....
        /*00f8*/ 	.word	0x00006920


	//   ....[4]....
        /*00fc*/ 	.word	0x00007580


	//   ....[5]....
        /*0100*/ 	.word	0x000081e0


	//----- nvinfo : EIATTR_MBARRIER_INSTR_OFFSETS
	.align		4
.L_45:
        /*0104*/ 	.byte	0x04, 0x39
        /*0106*/ 	.short	(.L_47 - .L_46)


	//   ....[0]....
.L_46:
        /*0108*/ 	.word	0x000005b0
        /*010c*/ 	.word	0x000000ff
        /*0110*/ 	.word	0x00000000
        /*0114*/ 	.short	0x0100
        /*0116*/ 	.byte	0x05
	.zero		1


	//   ....[1]....
        /*0118*/ 	.word	0x000005c0
        /*011c*/ 	.word	0x000000ff
        /*0120*/ 	.word	0x00000020
        /*0124*/ 	.short	0x0100
        /*0126*/ 	.byte	0x05
	.zero		1


	//   ....[2]....
        /*0128*/ 	.word	0x000005d0
        /*012c*/ 	.word	0x000000ff
        /*0130*/ 	.word	0x00000008
        /*0134*/ 	.short	0x0100
        /*0136*/ 	.byte	0x05
	.zero		1


	//   ....[3]....
        /*0138*/ 	.word	0x000005e0
        /*013c*/ 	.word	0x000000ff
        /*0140*/ 	.word	0x00000028
        /*0144*/ 	.short	0x0100
        /*0146*/ 	.byte	0x05
	.zero		1


	//   ....[4]....
        /*0148*/ 	.word	0x000005f0
        /*014c*/ 	.word	0x000000ff
        /*0150*/ 	.word	0x00000010
        /*0154*/ 	.short	0x0100
        /*0156*/ 	.byte	0x05
	.zero		1


	//   ....[5]....
        /*0158*/ 	.word	0x00000600
        /*015c*/ 	.word	0x000000ff
        /*0160*/ 	.word	0x00000030
        /*0164*/ 	.short	0x0100
        /*0166*/ 	.byte	0x05
	.zero		1


	//   ....[6]....
        /*0168*/ 	.word	0x00000610
        /*016c*/ 	.word	0x000000ff
        /*0170*/ 	.word	0x00000018
        /*0174*/ 	.short	0x0100
        /*0176*/ 	.byte	0x05
	.zero		1


	//   ....[7]....
        /*0178*/ 	.word	0x00000620
        /*017c*/ 	.word	0x000000ff
        /*0180*/ 	.word	0x00000038
        /*0184*/ 	.short	0x0100
        /*0186*/ 	.byte	0x05
	.zero		1


	//   ....[8]....
        /*0188*/ 	.word	0x00000750
        /*018c*/ 	.word	0x000000ff
        /*0190*/ 	.word	0x00000040
        /*0194*/ 	.short	0x0100
        /*0196*/ 	.byte	0x07
	.zero		1


	//   ....[9]....
        /*0198*/ 	.word	0x00000760
        /*019c*/ 	.word	0x000000ff
        /*01a0*/ 	.word	0x00000060
        /*01a4*/ 	.short	0x0100
        /*01a6*/ 	.byte	0x07
	.zero		1


	//   ....[10]....
        /*01a8*/ 	.word	0x00000770
        /*01ac*/ 	.word	0x000000ff
        /*01b0*/ 	.word	0x00000048
        /*01b4*/ 	.short	0x0100
        /*01b6*/ 	.byte	0x07
	.zero		1


	//   ....[11]....
        /*01b8*/ 	.word	0x00000780
        /*01bc*/ 	.word	0x000000ff
        /*01c0*/ 	.word	0x00000068
        /*01c4*/ 	.short	0x0100
        /*01c6*/ 	.byte	0x07
	.zero		1


	//   ....[12]....
        /*01c8*/ 	.word	0x00000790
        /*01cc*/ 	.word	0x000000ff
        /*01d0*/ 	.word	0x00000050
        /*01d4*/ 	.short	0x0100
        /*01d6*/ 	.byte	0x07
	.zero		1


	//   ....[13]....
        /*01d8*/ 	.word	0x000007a0
        /*01dc*/ 	.word	0x000000ff
        /*01e0*/ 	.word	0x00000070
        /*01e4*/ 	.short	0x0100
        /*01e6*/ 	.byte	0x07
	.zero		1


	//   ....[14]....
        /*01e8*/ 	.word	0x000007b0
        /*01ec*/ 	.word	0x000000ff
        /*01f0*/ 	.word	0x00000058
        /*01f4*/ 	.short	0x0100
        /*01f6*/ 	.byte	0x07
	.zero		1


	//   ....[15]....
        /*01f8*/ 	.word	0x000007c0
        /*01fc*/ 	.word	0x000000ff
        /*0200*/ 	.word	0x00000078
        /*0204*/ 	.short	0x0100
        /*0206*/ 	.byte	0x07
	.zero		1


	//   ....[16]....
        /*0208*/ 	.word	0x000008b0
        /*020c*/ 	.word	0x000000ff
        /*0210*/ 	.word	0x00000080
        /*0214*/ 	.short	0x0100
        /*0216*/ 	.byte	0x05
	.zero		1


	//   ....[17]....
        /*0218*/ 	.word	0x000008c0
        /*021c*/ 	.word	0x000000ff
        /*0220*/ 	.word	0x00000088
        /*0224*/ 	.short	0x0100
        /*0226*/ 	.byte	0x05
	.zero		1


	//   ....[18]....
        /*0228*/ 	.word	0x00000a00
        /*022c*/ 	.word	0x000000ff
        /*0230*/ 	.word	0x00000090
        /*0234*/ 	.short	0x0100
        /*0236*/ 	.byte	0x05
	.zero		1


	//   ....[19]....
        /*0238*/ 	.word	0x00000a10
        /*023c*/ 	.word	0x000000ff
        /*0240*/ 	.word	0x000000a0
        /*0244*/ 	.short	0x0100
        /*0246*/ 	.byte	0x05
	.zero		1


	//   ....[20]....
        /*0248*/ 	.word	0x00000a20
        /*024c*/ 	.word	0x000000ff
        /*0250*/ 	.word	0x00000098
        /*0254*/ 	.short	0x0100
        /*0256*/ 	.byte	0x05
	.zero		1


	//   ....[21]....
        /*0258*/ 	.word	0x00000a30
        /*025c*/ 	.word	0x000000ff
        /*0260*/ 	.word	0x000000a8
        /*0264*/ 	.short	0x0100
        /*0266*/ 	.byte	0x05
	.zero		1


	//   ....[22]....
        /*0268*/ 	.word	0x00000b60
        /*026c*/ 	.word	0x000000ff
        /*0270*/ 	.word	0x000000b0
        /*0274*/ 	.short	0x0100
        /*0276*/ 	.byte	0x07
	.zero		1


	//   ....[23]....
        /*0278*/ 	.word	0x00000b70
        /*027c*/ 	.word	0x000000ff
        /*0280*/ 	.word	0x000000d0
        /*0284*/ 	.short	0x0100
        /*0286*/ 	.byte	0x07
	.zero		1


	//   ....[24]....
        /*0288*/ 	.word	0x00000b80
        /*028c*/ 	.word	0x000000ff
        /*0290*/ 	.word	0x000000b8
        /*0294*/ 	.short	0x0100
        /*0296*/ 	.byte	0x07
	.zero		1


	//   ....[25]....
        /*0298*/ 	.word	0x00000b90
        /*029c*/ 	.word	0x000000ff
        /*02a0*/ 	.word	0x000000d8
        /*02a4*/ 	.short	0x0100
        /*02a6*/ 	.byte	0x07
	.zero		1


	//   ....[26]....
        /*02a8*/ 	.word	0x00000ba0
        /*02ac*/ 	.word	0x000000ff
        /*02b0*/ 	.word	0x000000c0
        /*02b4*/ 	.short	0x0100
        /*02b6*/ 	.byte	0x07
	.zero		1


	//   ....[27]....
        /*02b8*/ 	.word	0x00000bb0
        /*02bc*/ 	.word	0x000000ff
        /*02c0*/ 	.word	0x000000e0
        /*02c4*/ 	.short	0x0100
        /*02c6*/ 	.byte	0x07
	.zero		1


	//   ....[28]....
        /*02c8*/ 	.word	0x00000bc0
        /*02cc*/ 	.word	0x000000ff
        /*02d0*/ 	.word	0x000000c8
        /*02d4*/ 	.short	0x0100
        /*02d6*/ 	.byte	0x07
	.zero		1


	//   ....[29]....
        /*02d8*/ 	.word	0x00000bd0
        /*02dc*/ 	.word	0x000000ff
        /*02e0*/ 	.word	0x000000e8
        /*02e4*/ 	.short	0x0100
        /*02e6*/ 	.byte	0x07
	.zero		1


	//   ....[30]....
        /*02e8*/ 	.word	0x00000cc0
        /*02ec*/ 	.word	0x000000ff
        /*02f0*/ 	.word	0x000000f0
        /*02f4*/ 	.short	0x0100
        /*02f6*/ 	.byte	0x05
	.zero		1


	//   ....[31]....
        /*02f8*/ 	.word	0x00000cd0
        /*02fc*/ 	.word	0x000000ff
        /*0300*/ 	.word	0x00000100
        /*0304*/ 	.short	0x0100
        /*0306*/ 	.byte	0x05
	.zero		1


	//   ....[32]....
        /*0308*/ 	.word	0x00000ce0
        /*030c*/ 	.word	0x000000ff
        /*0310*/ 	.word	0x000000f8
        /*0314*/ 	.short	0x0100
        /*0316*/ 	.byte	0x05
	.zero		1


	//   ....[33]....
        /*0318*/ 	.word	0x00000cf0
        /*031c*/ 	.word	0x000000ff
        /*0320*/ 	.word	0x00000108
        /*0324*/ 	.short	0x0100
        /*0326*/ 	.byte	0x05
	.zero		1


	//   ....[34]....
        /*0328*/ 	.word	0x000015c0
        /*032c*/ 	.word	0x00000002
        /*0330*/ 	.word	0x00000100
        /*0334*/ 	.short	0x010a
        /*0336*/ 	.byte	0xff
	.zero		1


	//   ....[35]....
        /*0338*/ 	.word	0x000015f0
        /*033c*/ 	.word	0x00000002
        /*0340*/ 	.word	0x000000f0
        /*0344*/ 	.short	0x0101
        /*0346*/ 	.byte	0xff
	.zero		1


	//   ....[36]....
        /*0348*/ 	.word	0x000016c0
        /*034c*/ 	.word	0x000000ff
        /*0350*/ 	.word	0x00000020
        /*0354*/ 	.short	0x010a
        /*0356*/ 	.byte	0x08
	.zero		1


	//   ....[37]....
        /*0358*/ 	.word	0x00001760
        /*035c*/ 	.word	0x000000ff
        /*0360*/ 	.word	0x00000020
        /*0364*/ 	.short	0x010a
        /*0366*/ 	.byte	0x21
	.zero		1


	//   ....[38]....
        /*0368*/ 	.word	0x000018b0
        /*036c*/ 	.word	0x000000ff
        /*0370*/ 	.word	0x00000020
        /*0374*/ 	.short	0x010a
        /*0376*/ 	.byte	0x08
	.zero		1


	//   ....[39]....
        /*0378*/ 	.word	0x000019c0
        /*037c*/ 	.word	0x000000ff
        /*0380*/ 	.word	0x00000088
        /*0384*/ 	.short	0x0101
        /*0386*/ 	.byte	0x04
	.zero		1


	//   ....[40]....
        /*0388*/ 	.word	0x000019e0
        /*038c*/ 	.word	0x000000ff
        /*0390*/ 	.word	0x00000020
        /*0394*/ 	.short	0x010a
        /*0396*/ 	.byte	0x08
	.zero		1


	//   ....[41]....
        /*0398*/ 	.word	0x00001a60
        /*039c*/ 	.word	0x000000ff
        /*03a0*/ 	.word	0x00000020
        /*03a4*/ 	.short	0x010a
        /*03a6*/ 	.byte	0x11
	.zero		1


	//   ....[42]....
        /*03a8*/ 	.word	0x00001bb0
        /*03ac*/ 	.word	0x000000ff
        /*03b0*/ 	.word	0x00000020
        /*03b4*/ 	.short	0x010a
        /*03b6*/ 	.byte	0x08
	.zero		1


	//   ....[43]....
        /*03b8*/ 	.word	0x00001cf0
        /*03bc*/ 	.word	0x00000002
        /*03c0*/ 	.word	0x00000090
        /*03c4*/ 	.short	0x010a
        /*03c6*/ 	.byte	0xff
	.zero		1


	//   ....[44]....
        /*03c8*/ 	.word	0x00001db0
        /*03cc*/ 	.word	0x00000002
        /*03d0*/ 	.word	0x00000000
        /*03d4*/ 	.short	0x0101
        /*03d6*/ 	.byte	0xff
	.zero		1


	//   ....[45]....
        /*03d8*/ 	.word	0x00002310
        /*03dc*/ 	.word	0x000000ff
        /*03e0*/ 	.word	0x00000000
        /*03e4*/ 	.short	0x010a
        /*03e6*/ 	.byte	0x05
	.zero		1


	//   ....[46]....
        /*03e8*/ 	.word	0x000023a0
        /*03ec*/ 	.word	0x000000ff
        /*03f0*/ 	.word	0x00000000
        /*03f4*/ 	.short	0x010a
        /*03f6*/ 	.byte	0x05
	.zero		1


	//   ....[47]....
        /*03f8*/ 	.word	0x00002430
        /*03fc*/ 	.word	0x000000ff
        /*0400*/ 	.word	0x00000000
        /*0404*/ 	.short	0x010a
        /*0406*/ 	.byte	0x05
	.zero		1


	//   ....[48]....
        /*0408*/ 	.word	0x000024d0
        /*040c*/ 	.word	0x00000000
        /*0410*/ 	.word	0x00000000
        /*0414*/ 	.short	0x010a
        /*0416*/ 	.byte	0xff
	.zero		1


	//   ....[49]....
        /*0418*/ 	.word	0x000025f0
        /*041c*/ 	.word	0x00000000
        /*0420*/ 	.word	0x000000f0
        /*0424*/ 	.short	0x010a
        /*0426*/ 	.byte	0xff
	.zero		1


	//   ....[50]....
        /*0428*/ 	.word	0x00002660
        /*042c*/ 	.word	0x00000000
        /*0430*/ 	.word	0x00000000
        /*0434*/ 	.short	0x0101
        /*0436*/ 	.byte	0xff
	.zero		1


	//   ....[51]....
        /*0438*/ 	.word	0x00002680
        /*043c*/ 	.word	0x000000ff
        /*0440*/ 	.word	0x000000a0
        /*0444*/ 	.short	0x010a
        /*0446*/ 	.byte	0x05
	.zero		1


	//   ....[52]....
        /*0448*/ 	.word	0x000027a0
        /*044c*/ 	.word	0x00000000
        /*0450*/ 	.word	0x00000090
        /*0454*/ 	.short	0x010a
        /*0456*/ 	.byte	0xff
	.zero		1


	//   ....[53]....
        /*0458*/ 	.word	0x000028a0
        /*045c*/ 	.word	0x00000000
        /*0460*/ 	.word	0x00000000
        /*0464*/ 	.short	0x0101
        /*0466*/ 	.byte	0xff
	.zero		1


	//   ....[54]....
        /*0468*/ 	.word	0x00002930
        /*046c*/ 	.word	0x000000ff
        /*0470*/ 	.word	0x000000a0
        /*0474*/ 	.short	0x0106
        /*0476*/ 	.byte	0x05
	.zero		1


	//   ....[55]....
        /*0478*/ 	.word	0x00002950
        /*047c*/ 	.word	0x000000ff
        /*0480*/ 	.word	0x000000a0
        /*0484*/ 	.short	0x010a
        /*0486*/ 	.byte	0x05
	.zero		1


	//   ....[56]....
        /*0488*/ 	.word	0x000029e0
        /*048c*/ 	.word	0x000000ff
        /*0490*/ 	.word	0x000000a0
        /*0494*/ 	.short	0x0106
        /*0496*/ 	.byte	0x04
	.zero		1


	//   ....[57]....
        /*0498*/ 	.word	0x00002a20
        /*049c*/ 	.word	0x00000000
        /*04a0*/ 	.word	0x000000a0
        /*04a4*/ 	.short	0x010a
        /*04a6*/ 	.byte	0xff
	.zero		1


	//   ....[58]....
        /*04a8*/ 	.word	0x00002f50
        /*04ac*/ 	.word	0x00000000
        /*04b0*/ 	.word	0x00000090
        /*04b4*/ 	.short	0x010a
        /*04b6*/ 	.byte	0xff
	.zero		1


	//   ....[59]....
        /*04b8*/ 	.word	0x00003050
        /*04bc*/ 	.word	0x00000003
        /*04c0*/ 	.word	0x00000000
        /*04c4*/ 	.short	0x0101
        /*04c6*/ 	.byte	0xff
	.zero		1


	//   ....[60]....
        /*04c8*/ 	.word	0x00003060
        /*04cc*/ 	.word	0x000000ff
        /*04d0*/ 	.word	0x00000000
        /*04d4*/ 	.short	0x010a
        /*04d6*/ 	.byte	0x06
	.zero		1


	//   ....[61]....
        /*04d8*/ 	.word	0x000030e0
        /*04dc*/ 	.word	0x000000ff
        /*04e0*/ 	.word	0x000000d0
        /*04e4*/ 	.short	0x010a
        /*04e6*/ 	.byte	0x07
	.zero		1


	//   ....[62]....
        /*04e8*/ 	.word	0x000031c0
        /*04ec*/ 	.word	0x000000ff
        /*04f0*/ 	.word	0x00000000
        /*04f4*/ 	.short	0x010a
        /*04f6*/ 	.byte	0x06
	.zero		1


	//   ....[63]....
        /*04f8*/ 	.word	0x000032f0
        /*04fc*/ 	.word	0x000000ff
        /*0500*/ 	.word	0x00000000
        /*0504*/ 	.short	0x010a
        /*0506*/ 	.byte	0x1a
	.zero		1


	//   ....[64]....
        /*0508*/ 	.word	0x00003590
        /*050c*/ 	.word	0x000000ff
        /*0510*/ 	.word	0x00000000
        /*0514*/ 	.short	0x010a
        /*0516*/ 	.byte	0x06
	.zero		1


	//   ....[65]....
        /*0518*/ 	.word	0x00003620
        /*051c*/ 	.word	0x000000ff
        /*0520*/ 	.word	0x00000000
        /*0524*/ 	.short	0x010a
        /*0526*/ 	.byte	0x06
	.zero		1


	//   ....[66]....
        /*0528*/ 	.word	0x000036b0
        /*052c*/ 	.word	0x000000ff
        /*0530*/ 	.word	0x00000000
        /*0534*/ 	.short	0x010a
        /*0536*/ 	.byte	0x06
	.zero		1


	//   ....[67]....
        /*0538*/ 	.word	0x00003740
        /*053c*/ 	.word	0x000000ff
        /*0540*/ 	.word	0x00000000
        /*0544*/ 	.short	0x010a
        /*0546*/ 	.byte	0x07
	.zero		1


	//   ....[68]....
        /*0548*/ 	.word	0x00003bc0
        /*054c*/ 	.word	0x00000000
        /*0550*/ 	.word	0x00000090
        /*0554*/ 	.short	0x010a
        /*0556*/ 	.byte	0xff
	.zero		1


	//   ....[69]....
        /*0558*/ 	.word	0x00003c80
        /*055c*/ 	.word	0x00000000
        /*0560*/ 	.word	0x00000000
        /*0564*/ 	.short	0x0101
        /*0566*/ 	.byte	0xff
	.zero		1


	//   ....[70]....
        /*0568*/ 	.word	0x00003fa0
        /*056c*/ 	.word	0x000000ff
        /*0570*/ 	.word	0x00000088
        /*0574*/ 	.short	0x010a
        /*0576*/ 	.byte	0x07
	.zero		1


	//   ....[71]....
        /*0578*/ 	.word	0x00004190
        /*057c*/ 	.word	0x000000ff
        /*0580*/ 	.word	0x00000060
        /*0584*/ 	.short	0x010a
        /*0586*/ 	.byte	0x07
	.zero		1


	//   ....[72]....
        /*0588*/ 	.word	0x00004300
        /*058c*/ 	.word	0x000000ff
        /*0590*/ 	.word	0x00000040
        /*0594*/ 	.short	0x010b
        /*0596*/ 	.byte	0x07
	.zero		1


	//   ....[73]....
        /*0598*/ 	.word	0x00004310
        /*059c*/ 	.word	0x000000ff
        /*05a0*/ 	.word	0x00000000
        /*05a4*/ 	.short	0x0101
        /*05a6*/ 	.byte	0x08
	.zero		1


	//   ....[74]....
        /*05a8*/ 	.word	0x00004320
        /*05ac*/ 	.word	0x000000ff
        /*05b0*/ 	.word	0x00000068
        /*05b4*/ 	.short	0x010a
        /*05b6*/ 	.byte	0x07
	.zero		1


	//   ....[75]....
        /*05b8*/ 	.word	0x00004470
        /*05bc*/ 	.word	0x000000ff
        /*05c0*/ 	.word	0x00000048
        /*05c4*/ 	.short	0x010b
        /*05c6*/ 	.byte	0x07
	.zero		1


	//   ....[76]....
        /*05c8*/ 	.word	0x00004480
        /*05cc*/ 	.word	0x000000ff
        /*05d0*/ 	.word	0x00000000
        /*05d4*/ 	.short	0x0101
        /*05d6*/ 	.byte	0x08
	.zero		1


	//   ....[77]....
        /*05d8*/ 	.word	0x00004490
        /*05dc*/ 	.word	0x000000ff
        /*05e0*/ 	.word	0x00000070
        /*05e4*/ 	.short	0x010a
        /*05e6*/ 	.byte	0x07
	.zero		1


	//   ....[78]....
        /*05e8*/ 	.word	0x00004610
        /*05ec*/ 	.word	0x000000ff
        /*05f0*/ 	.word	0x00000050
        /*05f4*/ 	.short	0x010b
        /*05f6*/ 	.byte	0x07
	.zero		1


	//   ....[79]....
        /*05f8*/ 	.word	0x00004650
        /*05fc*/ 	.word	0x000000ff
        /*0600*/ 	.word	0x00000000
        /*0604*/ 	.short	0x0101
        /*0606*/ 	.byte	0x08
	.zero		1


	//   ....[80]....
        /*0608*/ 	.word	0x00004690
        /*060c*/ 	.word	0x000000ff
        /*0610*/ 	.word	0x00000078
        /*0614*/ 	.short	0x010a
        /*0616*/ 	.byte	0x07
	.zero		1


	//   ....[81]....
        /*0618*/ 	.word	0x000048d0
        /*061c*/ 	.word	0x000000ff
        /*0620*/ 	.word	0x00000058
        /*0624*/ 	.short	0x010b
        /*0626*/ 	.byte	0x07
	.zero		1


	//   ....[82]....
        /*0628*/ 	.word	0x000048f0
        /*062c*/ 	.word	0x000000ff
        /*0630*/ 	.word	0x00000000
        /*0634*/ 	.short	0x0101
        /*0636*/ 	.byte	0x0d
	.zero		1


	//   ....[83]....
        /*0638*/ 	.word	0x00004920
        /*063c*/ 	.word	0x000000ff
        /*0640*/ 	.word	0x00000060
        /*0644*/ 	.short	0x010a
        /*0646*/ 	.byte	0x07
	.zero		1


	//   ....[84]....
        /*0648*/ 	.word	0x00004940
        /*064c*/ 	.word	0x000000ff
        /*0650*/ 	.word	0x00000068
        /*0654*/ 	.short	0x010a
        /*0656*/ 	.byte	0x07
	.zero		1


	//   ....[85]....
        /*0658*/ 	.word	0x00004960
        /*065c*/ 	.word	0x000000ff
        /*0660*/ 	.word	0x00000070
        /*0664*/ 	.short	0x010a
        /*0666*/ 	.byte	0x07
	.zero		1


	//   ....[86]....
        /*0668*/ 	.word	0x000049a0
        /*066c*/ 	.word	0x00000000
        /*0670*/ 	.word	0x00000078
        /*0674*/ 	.short	0x010a
        /*0676*/ 	.byte	0xff
	.zero		1


	//   ....[87]....
        /*0678*/ 	.word	0x00004d00
        /*067c*/ 	.word	0x00000000
        /*0680*/ 	.word	0x00000090
        /*0684*/ 	.short	0x010a
        /*0686*/ 	.byte	0xff
	.zero		1


	//   ....[88]....
        /*0688*/ 	.word	0x00004e10
        /*068c*/ 	.word	0x00000000
        /*0690*/ 	.word	0x00000000
        /*0694*/ 	.short	0x0101
        /*0696*/ 	.byte	0xff
	.zero		1


	//   ....[89]....
        /*0698*/ 	.word	0x00005890
        /*069c*/ 	.word	0x000000ff
        /*06a0*/ 	.word	0x00000040
        /*06a4*/ 	.short	0x010a
        /*06a6*/ 	.byte	0x30
	.zero		1


	//   ....[90]....
        /*06a8*/ 	.word	0x000058d0
        /*06ac*/ 	.word	0x00000040
        /*06b0*/ 	.word	0x000000b0
        /*06b4*/ 	.short	0x010a
        /*06b6*/ 	.byte	0xff
	.zero		1


	//   ....[91]....
        /*06b8*/ 	.word	0x00005a40
        /*06bc*/ 	.word	0x000000ff
        /*06c0*/ 	.word	0x00000040
        /*06c4*/ 	.short	0x010a
        /*06c6*/ 	.byte	0x30
	.zero		1


	//   ....[92]....
        /*06c8*/ 	.word	0x00005b40
        /*06cc*/ 	.word	0x00000040
        /*06d0*/ 	.word	0x000000b0
        /*06d4*/ 	.short	0x010a
        /*06d6*/ 	.byte	0xff
	.zero		1


	//   ....[93]....
        /*06d8*/ 	.word	0x00006640
        /*06dc*/ 	.word	0x00000000
        /*06e0*/ 	.word	0x00000000
        /*06e4*/ 	.short	0x0101
        /*06e6*/ 	.byte	0xff
	.zero		1


	//   ....[94]....
        /*06e8*/ 	.word	0x00006650
        /*06ec*/ 	.word	0x00000002
        /*06f0*/ 	.word	0x00000040
        /*06f4*/ 	.short	0x010a
        /*06f6*/ 	.byte	0xff
	.zero		1


	//   ....[95]....
        /*06f8*/ 	.word	0x00006720
        /*06fc*/ 	.word	0x00000002
        /*0700*/ 	.word	0x00000040
        /*0704*/ 	.short	0x010a
        /*0706*/ 	.byte	0xff
	.zero		1


	//   ....[96]....
        /*0708*/ 	.word	0x000072a0
        /*070c*/ 	.word	0x0000004a
        /*0710*/ 	.word	0x00000000
        /*0714*/ 	.short	0x0101
        /*0716*/ 	.byte	0xff
	.zero		1


	//   ....[97]....
        /*0718*/ 	.word	0x000072c0
        /*071c*/ 	.word	0x00000000
        /*0720*/ 	.word	0x00000040
        /*0724*/ 	.short	0x010a
        /*0726*/ 	.byte	0xff
	.zero		1


	//   ....[98]....
        /*0728*/ 	.word	0x00007380
        /*072c*/ 	.word	0x00000000
        /*0730*/ 	.word	0x00000040
        /*0734*/ 	.short	0x010a
        /*0736*/ 	.byte	0xff
	.zero		1


	//   ....[99]....
        /*0738*/ 	.word	0x00007f00
        /*073c*/ 	.word	0x0000004a
        /*0740*/ 	.word	0x00000000
        /*0744*/ 	.short	0x0101
        /*0746*/ 	.byte	0xff
	.zero		1


	//   ....[100]....
        /*0748*/ 	.word	0x00007f20
        /*074c*/ 	.word	0x00000002
        /*0750*/ 	.word	0x00000040
        /*0754*/ 	.short	0x010a
        /*0756*/ 	.byte	0xff
	.zero		1


	//   ....[101]....
        /*0758*/ 	.word	0x00007fe0
        /*075c*/ 	.word	0x00000002
        /*0760*/ 	.word	0x00000040
        /*0764*/ 	.short	0x010a
        /*0766*/ 	.byte	0xff
	.zero		1


	//   ....[102]....
        /*0768*/ 	.word	0x00008400
        /*076c*/ 	.word	0x000000ff
        /*0770*/ 	.word	0x00000000
        /*0774*/ 	.short	0x0101
        /*0776*/ 	.byte	0x05
	.zero		1


	//   ....[103]....
        /*0778*/ 	.word	0x00008bc0
        /*077c*/ 	.word	0x00000000
        /*0780*/ 	.word	0x00000000
        /*0784*/ 	.short	0x0101
        /*0786*/ 	.byte	0xff
	.zero		1


	//   ....[104]....
        /*0788*/ 	.word	0x00008e30
        /*078c*/ 	.word	0x000000ff
        /*0790*/ 	.word	0x00000000
        /*0794*/ 	.short	0x0101
        /*0796*/ 	.byte	0x04
	.zero		1


	//   ....[105]....
        /*0798*/ 	.word	0x00008e50
        /*079c*/ 	.word	0x00000002
        /*07a0*/ 	.word	0x00000100
        /*07a4*/ 	.short	0x010a
        /*07a6*/ 	.byte	0xff
	.zero		1


	//   ....[106]....
        /*07a8*/ 	.word	0x00008eb0
        /*07ac*/ 	.word	0x00000002
        /*07b0*/ 	.word	0x00000020
        /*07b4*/ 	.short	0x010a
        /*07b6*/ 	.byte	0xff
	.zero		1


	//   ....[107]....
        /*07b8*/ 	.word	0x00008f10
        /*07bc*/ 	.word	0x00000002
        /*07c0*/ 	.word	0x00000020
        /*07c4*/ 	.short	0x010a
        /*07c6*/ 	.byte	0xff
	.zero		1


	//   ....[108]....
        /*07c8*/ 	.word	0x00008f60
        /*07cc*/ 	.word	0x00000002
        /*07d0*/ 	.word	0x00000090
        /*07d4*/ 	.short	0x010a
        /*07d6*/ 	.byte	0xff
	.zero		1


	//   ....[109]....
        /*07d8*/ 	.word	0x00008fc0
        /*07dc*/ 	.word	0x00000000
        /*07e0*/ 	.word	0x00000000
        /*07e4*/ 	.short	0x010a
        /*07e6*/ 	.byte	0xff
	.zero		1


	//   ....[110]....
        /*07e8*/ 	.word	0x00009020
        /*07ec*/ 	.word	0x00000000
        /*07f0*/ 	.word	0x00000000
        /*07f4*/ 	.short	0x010a
        /*07f6*/ 	.byte	0xff
	.zero		1


	//   ....[111]....
        /*07f8*/ 	.word	0x00009080
        /*07fc*/ 	.word	0x00000000
        /*0800*/ 	.word	0x00000000
        /*0804*/ 	.short	0x010a
        /*0806*/ 	.byte	0xff
	.zero		1


	//   ....[112]....
        /*0808*/ 	.word	0x000090d0
        /*080c*/ 	.word	0x00000000
        /*0810*/ 	.word	0x000000f0
        /*0814*/ 	.short	0x010a
        /*0816*/ 	.byte	0xff
	.zero		1


	//   ....[113]....
        /*0818*/ 	.word	0x00009130
        /*081c*/ 	.word	0x00000000
        /*0820*/ 	.word	0x000000a0
        /*0824*/ 	.short	0x010a
        /*0826*/ 	.byte	0xff
	.zero		1


	//   ....[114]....
        /*0828*/ 	.word	0x00009180
        /*082c*/ 	.word	0x00000000
        /*0830*/ 	.word	0x00000090
        /*0834*/ 	.short	0x010a
        /*0836*/ 	.byte	0xff
	.zero		1


	//   ....[115]....
        /*0838*/ 	.word	0x000091e0
        /*083c*/ 	.word	0x00000000
        /*0840*/ 	.word	0x000000a0
        /*0844*/ 	.short	0x010a
        /*0846*/ 	.byte	0xff
	.zero		1


	//   ....[116]....
        /*0848*/ 	.word	0x00009230
        /*084c*/ 	.word	0x00000000
        /*0850*/ 	.word	0x00000090
        /*0854*/ 	.short	0x010a
        /*0856*/ 	.byte	0xff
	.zero		1


	//   ....[117]....
        /*0858*/ 	.word	0x00009290
        /*085c*/ 	.word	0x00000002
        /*0860*/ 	.word	0x000000d0
        /*0864*/ 	.short	0x010a
        /*0866*/ 	.byte	0xff
	.zero		1


	//   ....[118]....
        /*0868*/ 	.word	0x000092f0
        /*086c*/ 	.word	0x00000000
        /*0870*/ 	.word	0x00000000
        /*0874*/ 	.short	0x010a
        /*0876*/ 	.byte	0xff
	.zero		1


	//   ....[119]....
        /*0878*/ 	.word	0x00009350
        /*087c*/ 	.word	0x00000000
        /*0880*/ 	.word	0x00000000
        /*0884*/ 	.short	0x010a
        /*0886*/ 	.byte	0xff
	.zero		1


	//   ....[120]....
        /*0888*/ 	.word	0x000093b0
        /*088c*/ 	.word	0x00000000
        /*0890*/ 	.word	0x00000000
        /*0894*/ 	.short	0x010a
        /*0896*/ 	.byte	0xff
	.zero		1


	//   ....[121]....
        /*0898*/ 	.word	0x00009410
        /*089c*/ 	.word	0x00000000
        /*08a0*/ 	.word	0x00000000
        /*08a4*/ 	.short	0x010a
        /*08a6*/ 	.byte	0xff
	.zero		1


	//   ....[122]....
        /*08a8*/ 	.word	0x00009470
        /*08ac*/ 	.word	0x00000000
        /*08b0*/ 	.word	0x00000000
        /*08b4*/ 	.short	0x010a
        /*08b6*/ 	.byte	0xff
	.zero		1


	//   ....[123]....
        /*08b8*/ 	.word	0x000094c0
        /*08bc*/ 	.word	0x00000000
        /*08c0*/ 	.word	0x00000090
        /*08c4*/ 	.short	0x010a
        /*08c6*/ 	.byte	0xff
	.zero		1


	//   ....[124]....
        /*08c8*/ 	.word	0x00009520
        /*08cc*/ 	.word	0x00000000
        /*08d0*/ 	.word	0x00000088
        /*08d4*/ 	.short	0x010a
        /*08d6*/ 	.byte	0xff
	.zero		1


	//   ....[125]....
        /*08d8*/ 	.word	0x00009580
        /*08dc*/ 	.word	0x00000000
        /*08e0*/ 	.word	0x00000060
        /*08e4*/ 	.short	0x010a
        /*08e6*/ 	.byte	0xff
	.zero		1


	//   ....[126]....
        /*08e8*/ 	.word	0x000095e0
        /*08ec*/ 	.word	0x00000000
        /*08f0*/ 	.word	0x00000068
        /*08f4*/ 	.short	0x010a
        /*08f6*/ 	.byte	0xff
	.zero		1


	//   ....[127]....
        /*08f8*/ 	.word	0x00009640
        /*08fc*/ 	.word	0x00000000
        /*0900*/ 	.word	0x00000070
        /*0904*/ 	.short	0x010a
        /*0906*/ 	.byte	0xff
	.zero		1


	//   ....[128]....
        /*0908*/ 	.word	0x000096a0
        /*090c*/ 	.word	0x00000000
        /*0910*/ 	.word	0x00000078
        /*0914*/ 	.short	0x010a
        /*0916*/ 	.byte	0xff
	.zero		1


	//   ....[129]....
        /*0918*/ 	.word	0x00009700
        /*091c*/ 	.word	0x00000000
        /*0920*/ 	.word	0x00000060
        /*0924*/ 	.short	0x010a
        /*0926*/ 	.byte	0xff
	.zero		1


	//   ....[130]....
        /*0928*/ 	.word	0x00009760
        /*092c*/ 	.word	0x00000000
        /*0930*/ 	.word	0x00000068
        /*0934*/ 	.short	0x010a
        /*0936*/ 	.byte	0xff
	.zero		1


	//   ....[131]....
        /*0938*/ 	.word	0x000097c0
        /*093c*/ 	.word	0x00000000
        /*0940*/ 	.word	0x00000070
        /*0944*/ 	.short	0x010a
        /*0946*/ 	.byte	0xff
	.zero		1


	//   ....[132]....
        /*0948*/ 	.word	0x00009810
        /*094c*/ 	.word	0x00000000
        /*0950*/ 	.word	0x00000090
        /*0954*/ 	.short	0x010a
        /*0956*/ 	.byte	0xff
	.zero		1


	//   ....[133]....
        /*0958*/ 	.word	0x00009870
        /*095c*/ 	.word	0x00000000
        /*0960*/ 	.word	0x00000040
        /*0964*/ 	.short	0x010a
        /*0966*/ 	.byte	0xff
	.zero		1


	//   ....[134]....
        /*0968*/ 	.word	0x000098c0
        /*096c*/ 	.word	0x00000040
        /*0970*/ 	.word	0x000000b0
        /*0974*/ 	.short	0x010a
        /*0976*/ 	.byte	0xff
	.zero		1


	//   ....[135]....
        /*0978*/ 	.word	0x00009910
        /*097c*/ 	.word	0x00000002
        /*0980*/ 	.word	0x00000040
        /*0984*/ 	.short	0x010a
        /*0986*/ 	.byte	0xff
	.zero		1


	//   ....[136]....
        /*0988*/ 	.word	0x00009960
        /*098c*/ 	.word	0x00000000
        /*0990*/ 	.word	0x00000040
        /*0994*/ 	.short	0x010a
        /*0996*/ 	.byte	0xff
	.zero		1


	//   ....[137]....
        /*0998*/ 	.word	0x000099b0
        /*099c*/ 	.word	0x00000002
        /*09a0*/ 	.word	0x00000040
        /*09a4*/ 	.short	0x010a
        /*09a6*/ 	.byte	0xff
	.zero		1


	//----- nvinfo : EIATTR_NUM_MBARRIERS
	.align		4
.L_47:
        /*09a8*/ 	.byte	0x03, 0x38
        /*09aa*/ 	.short	0x0022


	//----- nvinfo : EIATTR_EXIT_INSTR_OFFSETS
	.align		4
        /*09ac*/ 	.byte	0x04, 0x1c
        /*09ae*/ 	.short	(.L_49 - .L_48)


	//   ....[0]....
.L_48:
        /*09b0*/ 	.word	0x00002500


	//   ....[1]....
        /*09b4*/ 	.word	0x000029f0


	//   ....[2]....
        /*09b8*/ 	.word	0x00002a50


	//   ....[3]....
        /*09bc*/ 	.word	0x000039a0


	//   ....[4]....
        /*09c0*/ 	.word	0x000049d0


	//   ....[5]....
        /*09c4*/ 	.word	0x00004a10


	//   ....[6]....
        /*09c8*/ 	.word	0x00008d20


	//   ....[7]....
        /*09cc*/ 	.word	0x00008da0


	//   ....[8]....
        /*09d0*/ 	.word	0x00008dd0


	//   ....[9]....
        /*09d4*/ 	.word	0x00008e40


	//----- nvinfo : EIATTR_MAX_THREADS
	.align		4
.L_49:
        /*09d8*/ 	.byte	0x04, 0x05
        /*09da*/ 	.short	(.L_51 - .L_50)
.L_50:
        /*09dc*/ 	.word	0x00000100
        /*09e0*/ 	.word	0x00000001
        /*09e4*/ 	.word	0x00000001


	//----- nvinfo : EIATTR_CRS_STACK_SIZE
	.align		4
.L_51:
        /*09e8*/ 	.byte	0x04, 0x1e
        /*09ea*/ 	.short	(.L_53 - .L_52)
.L_52:
        /*09ec*/ 	.word	0x00000000


	//----- nvinfo : EIATTR_CBANK_PARAM_SIZE
	.align		4
.L_53:
        /*09f0*/ 	.byte	0x03, 0x19
        /*09f2*/ 	.short	0x0800


	//----- nvinfo : EIATTR_PARAM_CBANK
	.align		4
        /*09f4*/ 	.byte	0x04, 0x0a
        /*09f6*/ 	.short	(.L_55 - .L_54)
	.align		4
.L_54:
        /*09f8*/ 	.word	index@(.nv.constant0._ZN7cutlass13device_kernelINS_4gemm6kernel13GemmUniversalIN4cute5tupleIJiiiiEEENS1_10collective13CollectiveMmaINS1_35MainloopSm100TmaUmmaWarpSpecializedILi4ELi2ELi4ENS5_IJNS4_1CILi1EEESB_SB_EEEEENS5_IJNSA_ILi64EEENSA_ILi256EEESE_EEENS_10bfloat16_tENS5_IJSB_llEEESH_NS5_IJlSB_lEEENS4_8TiledMMAINS4_8MMA_AtomIJNS4_20SM100_MMA_F16BF16_SSISH_SH_fLi64ELi256ELNS4_4UMMA5MajorE1ELSO_0ELNSN_7ScaleInE0ELSP_0EEEEEENS4_6LayoutISC_NS5_IJNSA_ILi0EEEST_ST_EEEEENS5_IJNS4_10UnderscoreESW_SW_EEEEENS4_13SM90_TMA_LOADENS4_14ComposedLayoutINS4_7SwizzleILi3ELi4ELi3EEENS4_18smem_ptr_flag_bitsILi16EEENSS_INS5_IJSE_NSA_ILi8EEEEEENS5_IJSB_SE_EEEEEEEvNS4_8identityESZ_NS10_IS12_S14_NSS_INS5_IJS15_SE_EEENS5_IJSE_SB_EEEEEEEvS1A_EENS_8epilogue10collective18CollectiveEpilogueINS1G_23Sm100TmaWarpSpecializedILi4ELi2ELi32ELb1ELb0EEEJSG_NS5_IJNSS_ISE_SB_EES1L_EEESH_SJ_SH_SJ_NS1G_6fusion15FusionCallbacksIS1K_NS1N_17LinearCombinationISH_fSH_fLNS_15FloatRoundStyleE2EEESG_S1M_JEEENS4_5SM1004TMEM4LOAD26SM100_TMEM_LOAD_16dp256b8xESZ_S1E_NS4_17SM75_U32x4_LDSM_NENS4_14SM90_TMA_STOREES1E_NS4_17SM90_U32x4_STSM_NENS4_39AutoVectorizingCopyWithAssumedAlignmentILi128EEEEEEvvEEEEvNT_6ParamsE)
        /*09fc*/ 	.short	0x0380
        /*09fe*/ 	.short	0x0800


	//----- nvinfo : EIATTR_SW_WAR
	.align		4
.L_55:
        /*0a00*/ 	.byte	0x04, 0x36
        /*0a02*/ 	.short	(.L_57 - .L_56)
.L_56:
        /*0a04*/ 	.word	0x00000008
.L_57:


//--------------------- .nv.callgraph             --------------------------
	.section	.nv.callgraph,"",@"SHT_CUDA_CALLGRAPH"
	.align	4
	.sectionentsize	8
	.align		4
        /*0000*/ 	.word	0x00000000
	.align		4
        /*0004*/ 	.word	0xffffffff
	.align		4
        /*0008*/ 	.word	index@(_ZN7cutlass13device_kernelINS_4gemm6kernel13GemmUniversalIN4cute5tupleIJiiiiEEENS1_10collective13CollectiveMmaINS1_35MainloopSm100TmaUmmaWarpSpecializedILi4ELi2ELi4ENS5_IJNS4_1CILi1EEESB_SB_EEEEENS5_IJNSA_ILi64EEENSA_ILi256EEESE_EEENS_10bfloat16_tENS5_IJSB_llEEESH_NS5_IJlSB_lEEENS4_8TiledMMAINS4_8MMA_AtomIJNS4_20SM100_MMA_F16BF16_SSISH_SH_fLi64ELi256ELNS4_4UMMA5MajorE1ELSO_0ELNSN_7ScaleInE0ELSP_0EEEEEENS4_6LayoutISC_NS5_IJNSA_ILi0EEEST_ST_EEEEENS5_IJNS4_10UnderscoreESW_SW_EEEEENS4_13SM90_TMA_LOADENS4_14ComposedLayoutINS4_7SwizzleILi3ELi4ELi3EEENS4_18smem_ptr_flag_bitsILi16EEENSS_INS5_IJSE_NSA_ILi8EEEEEENS5_IJSB_SE_EEEEEEEvNS4_8identityESZ_NS10_IS12_S14_NSS_INS5_IJS15_SE_EEENS5_IJSE_SB_EEEEEEEvS1A_EENS_8epilogue10collective18CollectiveEpilogueINS1G_23Sm100TmaWarpSpecializedILi4ELi2ELi32ELb1ELb0EEEJSG_NS5_IJNSS_ISE_SB_EES1L_EEESH_SJ_SH_SJ_NS1G_6fusion15FusionCallbacksIS1K_NS1N_17LinearCombinationISH_fSH_fLNS_15FloatRoundStyleE2EEESG_S1M_JEEENS4_5SM1004TMEM4LOAD26SM100_TMEM_LOAD_16dp256b8xESZ_S1E_NS4_17SM75_U32x4_LDSM_NENS4_14SM90_TMA_STOREES1E_NS4_17SM90_U32x4_STSM_NENS4_39AutoVectorizingCopyWithAssumedAlignmentILi128EEEEEEvvEEEEvNT_6ParamsE)
	.align		4
        /*000c*/ 	.word	index@(__assertfail)
	.align		4
        /*0010*/ 	.word	0x00000000
	.align		4
        /*0014*/ 	.word	0xfffffffe
	.align		4
        /*0018*/ 	.word	0x00000000
	.align		4
        /*001c*/ 	.word	0xfffffffd
	.align		4
        /*0020*/ 	.word	0x00000000
	.align		4
        /*0024*/ 	.word	0xfffffffc


//--------------------- .nv.constant4             --------------------------
	.section	.nv.constant4,"a",@progbits
	.align	8
	.align		8
.nv.constant4:
        /*0000*/ 	.dword	__assertfail
	.align		8
        /*0008*/ 	.dword	__unnamed_1
	.align		8
        /*0010*/ 	.dword	__unnamed_2
	.align		8
        /*0018*/ 	.dword	_ZN40_INTERNAL_97d1b07c_4_k_cu_b6ec6ebd_320334cuda3std3__45__cpo5beginE
	.align		8
        /*0020*/ 	.dword	_ZN40_INTERNAL_97d1b07c_4_k_cu_b6ec6ebd_320334cuda3std3__45__cpo3endE
	.align		8
        /*0028*/ 	.dword	_ZN40_INTERNAL_97d1b07c_4_k_cu_b6ec6ebd_320334cuda3std3__45__cpo6cbeginE
	.align		8
        /*0030*/ 	.dword	_ZN40_INTERNAL_97d1b07c_4_k_cu_b6ec6ebd_320334cuda3std3__45__cpo4cendE
	.align		8
        /*0038*/ 	.dword	_ZN40_INTERNAL_97d1b07c_4_k_cu_b6ec6ebd_320334cuda3std3__442_GLOBAL__N__97d1b07c_4_k_cu_b6ec6ebd_320336ignoreE
	.align		8
        /*0040*/ 	.dword	_ZN40_INTERNAL_97d1b07c_4_k_cu_b6ec6ebd_320334cuda3std3__419piecewise_constructE
	.align		8
        /*0048*/ 	.dword	_ZN40_INTERNAL_97d1b07c_4_k_cu_b6ec6ebd_320334cuda3std3__48in_placeE
	.align		8
        /*0050*/ 	.dword	_ZN40_INTERNAL_97d1b07c_4_k_cu_b6ec6ebd_320334cuda3std6ranges3__45__cpo4swapE
	.align		8
        /*0058*/ 	.dword	_ZN40_INTERNAL_97d1b07c_4_k_cu_b6ec6ebd_320334cuda3std6ranges3__45__cpo9iter_moveE
	.align		8
        /*0060*/ 	.dword	_ZN40_INTERNAL_97d1b07c_4_k_cu_b6ec6ebd_320334cute7productE
	.align		8
        /*0068*/ 	.dword	_ZN40_INTERNAL_97d1b07c_4_k_cu_b6ec6ebd_320334cute1_E
	.align		8
        /*0070*/ 	.dword	$str$25
	.align		8
        /*0078*/ 	.dword	$str$26
	.align		8
        /*0080*/ 	.dword	$str$27
	.align		8
        /*0088*/ 	.dword	$str$28


//--------------------- .text._ZN7cutlass13device_kernelINS_4gemm6kernel13GemmUniversalIN4cute5tupleIJiiiiEEENS1_10collective13CollectiveMmaINS1_35MainloopSm100TmaUmmaWarpSpecializedILi4ELi2ELi4ENS5_IJNS4_1CILi1EEESB_SB_EEEEENS5_IJNSA_ILi64EEENSA_ILi256EEESE_EEENS_10bfloat16_tENS5_IJSB_llEEESH_NS5_IJlSB_lEEENS4_8TiledMMAINS4_8MMA_AtomIJNS4_20SM100_MMA_F16BF16_SSISH_SH_fLi64ELi256ELNS4_4UMMA5MajorE1ELSO_0ELNSN_7ScaleInE0ELSP_0EEEEEENS4_6LayoutISC_NS5_IJNSA_ILi0EEEST_ST_EEEEENS5_IJNS4_10UnderscoreESW_SW_EEEEENS4_13SM90_TMA_LOADENS4_14ComposedLayoutINS4_7SwizzleILi3ELi4ELi3EEENS4_18smem_ptr_flag_bitsILi16EEENSS_INS5_IJSE_NSA_ILi8EEEEEENS5_IJSB_SE_EEEEEEEvNS4_8identityESZ_NS10_IS12_S14_NSS_INS5_IJS15_SE_EEENS5_IJSE_SB_EEEEEEEvS1A_EENS_8epilogue10collective18CollectiveEpilogueINS1G_23Sm100TmaWarpSpecializedILi4ELi2ELi32ELb1ELb0EEEJSG_NS5_IJNSS_ISE_SB_EES1L_EEESH_SJ_SH_SJ_NS1G_6fusion15FusionCallbacksIS1K_NS1N_17LinearCombinationISH_fSH_fLNS_15FloatRoundStyleE2EEESG_S1M_JEEENS4_5SM1004TMEM4LOAD26SM100_TMEM_LOAD_16dp256b8xESZ_S1E_NS4_17SM75_U32x4_LDSM_NENS4_14SM90_TMA_STOREES1E_NS4_17SM90_U32x4_STSM_NENS4_39AutoVectorizingCopyWithAssumedAlignmentILi128EEEEEEvvEEEEvNT_6ParamsE --------------------------
	.section	.text._ZN7cutlass13device_kernelINS_4gemm6kernel13GemmUniversalIN4cute5tupleIJiiiiEEENS1_10collective13CollectiveMmaINS1_35MainloopSm100TmaUmmaWarpSpecializedILi4ELi2ELi4ENS5_IJNS4_1CILi1EEESB_SB_EEEEENS5_IJNSA_ILi64EEENSA_ILi256EEESE_EEENS_10bfloat16_tENS5_IJSB_llEEESH_NS5_IJlSB_lEEENS4_8TiledMMAINS4_8MMA_AtomIJNS4_20SM100_MMA_F16BF16_SSISH_SH_fLi64ELi256ELNS4_4UMMA5MajorE1ELSO_0ELNSN_7ScaleInE0ELSP_0EEEEEENS4_6LayoutISC_NS5_IJNSA_ILi0EEEST_ST_EEEEENS5_IJNS4_10UnderscoreESW_SW_EEEEENS4_13SM90_TMA_LOADENS4_14ComposedLayoutINS4_7SwizzleILi3ELi4ELi3EEENS4_18smem_ptr_flag_bitsILi16EEENSS_INS5_IJSE_NSA_ILi8EEEEEENS5_IJSB_SE_EEEEEEEvNS4_8identityESZ_NS10_IS12_S14_NSS_INS5_IJS15_SE_EEENS5_IJSE_SB_EEEEEEEvS1A_EENS_8epilogue10collective18CollectiveEpilogueINS1G_23Sm100TmaWarpSpecializedILi4ELi2ELi32ELb1ELb0EEEJSG_NS5_IJNSS_ISE_SB_EES1L_EEESH_SJ_SH_SJ_NS1G_6fusion15FusionCallbacksIS1K_NS1N_17LinearCombinationISH_fSH_fLNS_15FloatRoundStyleE2EEESG_S1M_JEEENS4_5SM1004TMEM4LOAD26SM100_TMEM_LOAD_16dp256b8xESZ_S1E_NS4_17SM75_U32x4_LDSM_NENS4_14SM90_TMA_STOREES1E_NS4_17SM90_U32x4_STSM_NENS4_39AutoVectorizingCopyWithAssumedAlignmentILi128EEEEEEvvEEEEvNT_6ParamsE,"ax",@progbits
	.align	128
.text._ZN7cutlass13device_kernelINS_4gemm6kernel13GemmUniversalIN4cute5tupleIJiiiiEEENS1_10collective13CollectiveMmaINS1_35MainloopSm100TmaUmmaWarpSpecializedILi4ELi2ELi4ENS5_IJNS4_1CILi1EEESB_SB_EEEEENS5_IJNSA_ILi64EEENSA_ILi256EEESE_EEENS_10bfloat16_tENS5_IJSB_llEEESH_NS5_IJlSB_lEEENS4_8TiledMMAINS4_8MMA_AtomIJNS4_20SM100_MMA_F16BF16_SSISH_SH_fLi64ELi256ELNS4_4UMMA5MajorE1ELSO_0ELNSN_7ScaleInE0ELSP_0EEEEEENS4_6LayoutISC_NS5_IJNSA_ILi0EEEST_ST_EEEEENS5_IJNS4_10UnderscoreESW_SW_EEEEENS4_13SM90_TMA_LOADENS4_14ComposedLayoutINS4_7SwizzleILi3ELi4ELi3EEENS4_18smem_ptr_flag_bitsILi16EEENSS_INS5_IJSE_NSA_ILi8EEEEEENS5_IJSB_SE_EEEEEEEvNS4_8identityESZ_NS10_IS12_S14_NSS_INS5_IJS15_SE_EEENS5_IJSE_SB_EEEEEEEvS1A_EENS_8epilogue10collective18CollectiveEpilogueINS1G_23Sm100TmaWarpSpecializedILi4ELi2ELi32ELb1ELb0EEEJSG_NS5_IJNSS_ISE_SB_EES1L_EEESH_SJ_SH_SJ_NS1G_6fusion15FusionCallbacksIS1K_NS1N_17LinearCombinationISH_fSH_fLNS_15FloatRoundStyleE2EEESG_S1M_JEEENS4_5SM1004TMEM4LOAD26SM100_TMEM_LOAD_16dp256b8xESZ_S1E_NS4_17SM75_U32x4_LDSM_NENS4_14SM90_TMA_STOREES1E_NS4_17SM90_U32x4_STSM_NENS4_39AutoVectorizingCopyWithAssumedAlignmentILi128EEEEEEvvEEEEvNT_6ParamsE:
        .type           _ZN7cutlass13device_kernelINS_4gemm6kernel13GemmUniversalIN4cute5tupleIJiiiiEEENS1_10collective13CollectiveMmaINS1_35MainloopSm100TmaUmmaWarpSpecializedILi4ELi2ELi4ENS5_IJNS4_1CILi1EEESB_SB_EEEEENS5_IJNSA_ILi64EEENSA_ILi256EEESE_EEENS_10bfloat16_tENS5_IJSB_llEEESH_NS5_IJlSB_lEEENS4_8TiledMMAINS4_8MMA_AtomIJNS4_20SM100_MMA_F16BF16_SSISH_SH_fLi64ELi256ELNS4_4UMMA5MajorE1ELSO_0ELNSN_7ScaleInE0ELSP_0EEEEEENS4_6LayoutISC_NS5_IJNSA_ILi0EEEST_ST_EEEEENS5_IJNS4_10UnderscoreESW_SW_EEEEENS4_13SM90_TMA_LOADENS4_14ComposedLayoutINS4_7SwizzleILi3ELi4ELi3EEENS4_18smem_ptr_flag_bitsILi16EEENSS_INS5_IJSE_NSA_ILi8EEEEEENS5_IJSB_SE_EEEEEEEvNS4_8identityESZ_NS10_IS12_S14_NSS_INS5_IJS15_SE_EEENS5_IJSE_SB_EEEEEEEvS1A_EENS_8epilogue10collective18CollectiveEpilogueINS1G_23Sm100TmaWarpSpecializedILi4ELi2ELi32ELb1ELb0EEEJSG_NS5_IJNSS_ISE_SB_EES1L_EEESH_SJ_SH_SJ_NS1G_6fusion15FusionCallbacksIS1K_NS1N_17LinearCombinationISH_fSH_fLNS_15FloatRoundStyleE2EEESG_S1M_JEEENS4_5SM1004TMEM4LOAD26SM100_TMEM_LOAD_16dp256b8xESZ_S1E_NS4_17SM75_U32x4_LDSM_NENS4_14SM90_TMA_STOREES1E_NS4_17SM90_U32x4_STSM_NENS4_39AutoVectorizingCopyWithAssumedAlignmentILi128EEEEEEvvEEEEvNT_6ParamsE,@function
        .size           _ZN7cutlass13device_kernelINS_4gemm6kernel13GemmUniversalIN4cute5tupleIJiiiiEEENS1_10collective13CollectiveMmaINS1_35MainloopSm100TmaUmmaWarpSpecializedILi4ELi2ELi4ENS5_IJNS4_1CILi1EEESB_SB_EEEEENS5_IJNSA_ILi64EEENSA_ILi256EEESE_EEENS_10bfloat16_tENS5_IJSB_llEEESH_NS5_IJlSB_lEEENS4_8TiledMMAINS4_8MMA_AtomIJNS4_20SM100_MMA_F16BF16_SSISH_SH_fLi64ELi256ELNS4_4UMMA5MajorE1ELSO_0ELNSN_7ScaleInE0ELSP_0EEEEEENS4_6LayoutISC_NS5_IJNSA_ILi0EEEST_ST_EEEEENS5_IJNS4_10UnderscoreESW_SW_EEEEENS4_13SM90_TMA_LOADENS4_14ComposedLayoutINS4_7SwizzleILi3ELi4ELi3EEENS4_18smem_ptr_flag_bitsILi16EEENSS_INS5_IJSE_NSA_ILi8EEEEEENS5_IJSB_SE_EEEEEEEvNS4_8identityESZ_NS10_IS12_S14_NSS_INS5_IJS15_SE_EEENS5_IJSE_SB_EEEEEEEvS1A_EENS_8epilogue10collective18CollectiveEpilogueINS1G_23Sm100TmaWarpSpecializedILi4ELi2ELi32ELb1ELb0EEEJSG_NS5_IJNSS_ISE_SB_EES1L_EEESH_SJ_SH_SJ_NS1G_6fusion15FusionCallbacksIS1K_NS1N_17LinearCombinationISH_fSH_fLNS_15FloatRoundStyleE2EEESG_S1M_JEEENS4_5SM1004TMEM4LOAD26SM100_TMEM_LOAD_16dp256b8xESZ_S1E_NS4_17SM75_U32x4_LDSM_NENS4_14SM90_TMA_STOREES1E_NS4_17SM90_U32x4_STSM_NENS4_39AutoVectorizingCopyWithAssumedAlignmentILi128EEEEEEvvEEEEvNT_6ParamsE,(.L_x_176 - _ZN7cutlass13device_kernelINS_4gemm6kernel13GemmUniversalIN4cute5tupleIJiiiiEEENS1_10collective13CollectiveMmaINS1_35MainloopSm100TmaUmmaWarpSpecializedILi4ELi2ELi4ENS5_IJNS4_1CILi1EEESB_SB_EEEEENS5_IJNSA_ILi64EEENSA_ILi256EEESE_EEENS_10bfloat16_tENS5_IJSB_llEEESH_NS5_IJlSB_lEEENS4_8TiledMMAINS4_8MMA_AtomIJNS4_20SM100_MMA_F16BF16_SSISH_SH_fLi64ELi256ELNS4_4UMMA5MajorE1ELSO_0ELNSN_7ScaleInE0ELSP_0EEEEEENS4_6LayoutISC_NS5_IJNSA_ILi0EEEST_ST_EEEEENS5_IJNS4_10UnderscoreESW_SW_EEEEENS4_13SM90_TMA_LOADENS4_14ComposedLayoutINS4_7SwizzleILi3ELi4ELi3EEENS4_18smem_ptr_flag_bitsILi16EEENSS_INS5_IJSE_NSA_ILi8EEEEEENS5_IJSB_SE_EEEEEEEvNS4_8identityESZ_NS10_IS12_S14_NSS_INS5_IJS15_SE_EEENS5_IJSE_SB_EEEEEEEvS1A_EENS_8epilogue10collective18CollectiveEpilogueINS1G_23Sm100TmaWarpSpecializedILi4ELi2ELi32ELb1ELb0EEEJSG_NS5_IJNSS_ISE_SB_EES1L_EEESH_SJ_SH_SJ_NS1G_6fusion15FusionCallbacksIS1K_NS1N_17LinearCombinationISH_fSH_fLNS_15FloatRoundStyleE2EEESG_S1M_JEEENS4_5SM1004TMEM4LOAD26SM100_TMEM_LOAD_16dp256b8xESZ_S1E_NS4_17SM75_U32x4_LDSM_NENS4_14SM90_TMA_STOREES1E_NS4_17SM90_U32x4_STSM_NENS4_39AutoVectorizingCopyWithAssumedAlignmentILi128EEEEEEvvEEEEvNT_6ParamsE)
        .other          _ZN7cutlass13device_kernelINS_4gemm6kernel13GemmUniversalIN4cute5tupleIJiiiiEEENS1_10collective13CollectiveMmaINS1_35MainloopSm100TmaUmmaWarpSpecializedILi4ELi2ELi4ENS5_IJNS4_1CILi1EEESB_SB_EEEEENS5_IJNSA_ILi64EEENSA_ILi256EEESE_EEENS_10bfloat16_tENS5_IJSB_llEEESH_NS5_IJlSB_lEEENS4_8TiledMMAINS4_8MMA_AtomIJNS4_20SM100_MMA_F16BF16_SSISH_SH_fLi64ELi256ELNS4_4UMMA5MajorE1ELSO_0ELNSN_7ScaleInE0ELSP_0EEEEEENS4_6LayoutISC_NS5_IJNSA_ILi0EEEST_ST_EEEEENS5_IJNS4_10UnderscoreESW_SW_EEEEENS4_13SM90_TMA_LOADENS4_14ComposedLayoutINS4_7SwizzleILi3ELi4ELi3EEENS4_18smem_ptr_flag_bitsILi16EEENSS_INS5_IJSE_NSA_ILi8EEEEEENS5_IJSB_SE_EEEEEEEvNS4_8identityESZ_NS10_IS12_S14_NSS_INS5_IJS15_SE_EEENS5_IJSE_SB_EEEEEEEvS1A_EENS_8epilogue10collective18CollectiveEpilogueINS1G_23Sm100TmaWarpSpecializedILi4ELi2ELi32ELb1ELb0EEEJSG_NS5_IJNSS_ISE_SB_EES1L_EEESH_SJ_SH_SJ_NS1G_6fusion15FusionCallbacksIS1K_NS1N_17LinearCombinationISH_fSH_fLNS_15FloatRoundStyleE2EEESG_S1M_JEEENS4_5SM1004TMEM4LOAD26SM100_TMEM_LOAD_16dp256b8xESZ_S1E_NS4_17SM75_U32x4_LDSM_NENS4_14SM90_TMA_STOREES1E_NS4_17SM90_U32x4_STSM_NENS4_39AutoVectorizingCopyWithAssumedAlignmentILi128EEEEEEvvEEEEvNT_6ParamsE,@"STO_CUDA_ENTRY STV_DEFAULT"
_ZN7cutlass13device_kernelINS_4gemm6kernel13GemmUniversalIN4cute5tupleIJiiiiEEENS1_10collective13CollectiveMmaINS1_35MainloopSm100TmaUmmaWarpSpecializedILi4ELi2ELi4ENS5_IJNS4_1CILi1EEESB_SB_EEEEENS5_IJNSA_ILi64EEENSA_ILi256EEESE_EEENS_10bfloat16_tENS5_IJSB_llEEESH_NS5_IJlSB_lEEENS4_8TiledMMAINS4_8MMA_AtomIJNS4_20SM100_MMA_F16BF16_SSISH_SH_fLi64ELi256ELNS4_4UMMA5MajorE1ELSO_0ELNSN_7ScaleInE0ELSP_0EEEEEENS4_6LayoutISC_NS5_IJNSA_ILi0EEEST_ST_EEEEENS5_IJNS4_10UnderscoreESW_SW_EEEEENS4_13SM90_TMA_LOADENS4_14ComposedLayoutINS4_7SwizzleILi3ELi4ELi3EEENS4_18smem_ptr_flag_bitsILi16EEENSS_INS5_IJSE_NSA_ILi8EEEEEENS5_IJSB_SE_EEEEEEEvNS4_8identityESZ_NS10_IS12_S14_NSS_INS5_IJS15_SE_EEENS5_IJSE_SB_EEEEEEEvS1A_EENS_8epilogue10collective18CollectiveEpilogueINS1G_23Sm100TmaWarpSpecializedILi4ELi2ELi32ELb1ELb0EEEJSG_NS5_IJNSS_ISE_SB_EES1L_EEESH_SJ_SH_SJ_NS1G_6fusion15FusionCallbacksIS1K_NS1N_17LinearCombinationISH_fSH_fLNS_15FloatRoundStyleE2EEESG_S1M_JEEENS4_5SM1004TMEM4LOAD26SM100_TMEM_LOAD_16dp256b8xESZ_S1E_NS4_17SM75_U32x4_LDSM_NENS4_14SM90_TMA_STOREES1E_NS4_17SM90_U32x4_STSM_NENS4_39AutoVectorizingCopyWithAssumedAlignmentILi128EEEEEEvvEEEEvNT_6ParamsE:
[----:B------:R-:W1:Y:S01]  /*0000*/  LDC R1, c[0x0][0x37c] ;  /* 0x0000df00ff017b82 */ /* 0x000e620000000800 */
[----:B------:R-:W2:Y:S01]  /*0010*/  S2R R101, SR_TID.X ;  /* 0x0000000000657919 */ /* 0x000ea20000002100 */
[----:B------:R-:W3:Y:S01]  /*0020*/  LDCU.64 UR4, c[0x0][0x890] ;  /* 0x00011200ff0477ac */ /* 0x000ee20008000a00 */
[----:B------:R-:W-:Y:S02]  /*0030*/  PRMT R88, RZ, 0x7610, R88 ;  /* 0x00007610ff587816 */ /* 0x000fe40000000058 */
[----:B------:R-:W-:Y:S01]  /*0040*/  ELECT P5, URZ, PT ;  /* 0x0000000000ff782f */ /* 0x000fe200038a0000 */
[----:B------:R-:W4:Y:S01]  /*0050*/  LDCU.64 UR46, c[0x0][0x358] ;  /* 0x00006b00ff2e77ac */ /* 0x000f220008000a00 */
[----:B---3--:R-:W-:-:S04]  /*0060*/  UISETP.NE.U32.AND UP0, UPT, UR4, URZ, UPT ;  /* 0x000000ff0400728c */ /* 0x008fc8000bf05070 */
[----:B------:R-:W-:Y:S01]  /*0070*/  UISETP.NE.AND.EX UP0, UPT, UR5, URZ, UPT, UP0 ;  /* 0x000000ff0500728c */ /* 0x000fe2000bf05300 */
[----:B--2---:R-:W-:-:S05]  /*0080*/  SHF.R.U32.HI R93, RZ, 0x5, R101 ;  /* 0x00000005ff5d7819 */ /* 0x004fca0000011665 */
[----:B------:R-:W2:Y:S02]  /*0090*/  SHFL.IDX PT, R0, R93, RZ, 0x1f ;  /* 0x00001fff5d007589 */ /* 0x000ea400000e0000 */
[----:B--2---:R-:W-:Y:S01]  /*00a0*/  R2UR UR8, R0 ;  /* 0x00000000000872ca */ /* 0x004fe200000e0000 */
[----:B-1--4-:R-:W-:-:S14]  /*00b0*/  BRA.U UP0, `(.L_x_0) ;  /* 0x00000001002c7547 */ /* 0x012fdc000b800000 */
[----:B------:R-:W1:Y:S02]  /*00c0*/  LDCU.64 UR6, c[0x0][0x888] ;  /* 0x00011100ff0677ac */ /* 0x000e640008000a00 */
[----:B-1----:R-:W-:-:S04]  /*00d0*/  UISETP.NE.U32.AND UP0, UPT, UR6, URZ, UPT ;  /* 0x000000ff0600728c */ /* 0x002fc8000bf05070 */
[----:B------:R-:W-:-:S09]  /*00e0*/  UISETP.NE.AND.EX UP0, UPT, UR7, URZ, UPT, UP0 ;  /* 0x000000ff0700728c */ /* 0x000fd2000bf05300 */
[----:B------:R-:W-:Y:S05]  /*00f0*/  BRA.U !UP0, `(.L_x_1) ;  /* 0x0000000108107547 */ /* 0x000fea000b800000 */
[----:B------:R-:W1:Y:S02]  /*0100*/  LDC.64 R2, c[0x0][0x888] ;  /* 0x00022200ff027b82 */ /* 0x000e640000000a00 */
[----:B-1----:R1:W5:Y:S01]  /*0110*/  LDG.E R49, desc[UR46][R2.64] ;  /* 0x0000002e02317981 */ /* 0x002362000c1e1900 */
[----:B------:R-:W-:Y:S01]  /*0120*/  HFMA2 R88, -RZ, RZ, 0, 5.9604644775390625e-08 ;  /* 0x00000001ff587431 */ /* 0x000fe200000001ff */
[----:B------:R-:W-:Y:S05]  /*0130*/  BRA `(.L_x_0) ;  /* 0x00000000000c7947 */ /* 0x000fea0003800000 */
.L_x_1:
[----:B------:R-:W1:Y:S01]  /*0140*/  LDCU UR6, c[0x0][0x880] ;  /* 0x00011000ff0677ac */ /* 0x000e620008000800 */
[----:B------:R-:W-:Y:S01]  /*0150*/  HFMA2 R88, -RZ, RZ, 0, 5.9604644775390625e-08 ;  /* 0x00000001ff587431 */ /* 0x000fe200000001ff */
[----:B-1----:R-:W-:-:S07]  /*0160*/  MOV R49, UR6 ;  /* 0x0000000600317c02 */ /* 0x002fce0008000f00 */
.L_x_0:
[----:B------:R-:W2:Y:S02]  /*0170*/  LDCU.64 UR6, c[0x0][0x8b0] ;  /* 0x00011600ff0677ac */ /* 0x000ea40008000a00 */
[----:B--2---:R-:W-:-:S04]  /*0180*/  UISETP.NE.U32.AND UP0, UPT, UR6, URZ, UPT ;  /* 0x000000ff0600728c */ /* 0x004fc8000bf05070 */
[----:B------:R-:W-:-:S09]  /*0190*/  UISETP.NE.AND.EX UP0, UPT, UR7, URZ, UPT, UP0 ;  /* 0x000000ff0700728c */ /* 0x000fd2000bf05300 */
[----:B------:R-:W-:Y:S05]  /*01a0*/  BRA.U UP0, `(.L_x_2) ;  /* 0x0000000100247547 */ /* 0x000fea000b800000 */
[----:B------:R-:W2:Y:S02]  /*01b0*/  LDCU.64 UR6, c[0x0][0x8a8] ;  /* 0x00011500ff0677ac */ /* 0x000ea40008000a00 */
[----:B--2---:R-:W-:-:S04]  /*01c0*/  UISETP.NE.U32.AND UP0, UPT, UR6, URZ, UPT ;  /* 0x000000ff0600728c */ /* 0x004fc8000bf05070 */
[----:B------:R-:W-:-:S09]  /*01d0*/  UISETP.NE.AND.EX UP0, UPT, UR7, URZ, UPT, UP0 ;  /* 0x000000ff0700728c */ /* 0x000fd2000bf05300 */
[----:B------:R-:W-:Y:S05]  /*01e0*/  BRA.U !UP0, `(.L_x_3) ;  /* 0x00000001080c7547 */ /* 0x000fea000b800000 */
[----:B-1----:R-:W1:Y:S02]  /*01f0*/  LDC.64 R2, c[0x0][0x8a8] ;  /* 0x00022a00ff027b82 */ /* 0x002e640000000a00 */
[----:B-1----:R2:W5:Y:S01]  /*0200*/  LDG.E R47, desc[UR46][R2.64] ;  /* 0x0000002e022f7981 */ /* 0x002562000c1e1900 */
[----:B------:R-:W-:Y:S05]  /*0210*/  BRA `(.L_x_2) ;  /* 0x0000000000087947 */ /* 0x000fea0003800000 */
.L_x_3:
[----:B------:R-:W2:Y:S02]  /*0220*/  LDCU UR6, c[0x0][0x8a0] ;  /* 0x00011400ff0677ac */ /* 0x000ea40008000800 */
[----:B--2---:R-:W-:Y:S02]  /*0230*/  MOV R47, UR6 ;  /* 0x00000006002f7c02 */ /* 0x004fe40008000f00 */
.L_x_2:
[----:B------:R-:W-:Y:S01]  /*0240*/  IMAD.U32 R0, RZ, RZ, UR8 ;  /* 0x00000008ff007e24 */ /* 0x000fe2000f8e00ff */
[----:B------:R-:W-:Y:S04]  /*0250*/  BSSY.RECONVERGENT B0, `(.L_x_4) ;  /* 0x000000c000007945 */ /* 0x000fe80003800200 */
[C---:B------:R-:W-:Y:S02]  /*0260*/  ISETP.NE.OR P1, PT, R0.reuse, 0x1, !P5 ;  /* 0x000000010000780c */ /* 0x040fe40006f25670 */
[----:B------:R-:W-:-:S11]  /*0270*/  ISETP.NE.OR P0, PT, R0, 0x3, !P5 ;  /* 0x000000030000780c */ /* 0x000fd60006f05670 */
[----:B------:R-:W-:Y:S05]  /*0280*/  @P1 BRA `(.L_x_5) ;  /* 0x0000000000201947 */ /* 0x000fea0003800000 */
[----:B------:R-:W3:Y:S02]  /*0290*/  LDCU.64 UR6, c[0x0][0x348] ;  /* 0x00006900ff0677ac */ /* 0x000ee40008000a00 */
[----:B---3--:R-:W-:Y:S02]  /*02a0*/  UIADD3 UR10, UP1, UPT, UR6, 0x80, URZ ;  /* 0x00000080060a7890 */ /* 0x008fe4000ff3e0ff */
[----:B------:R-:W-:Y:S02]  /*02b0*/  UIADD3 UR6, UP0, UPT, UR6, 0x180, URZ ;  /* 0x0000018006067890 */ /* 0x000fe4000ff1e0ff */
[----:B------:R-:W-:Y:S02]  /*02c0*/  UIADD3.X UR11, UPT, UPT, URZ, UR7, URZ, UP1, !UPT ;  /* 0x00000007ff0b7290 */ /* 0x000fe40008ffe4ff */
[----:B------:R-:W-:-:S07]  /*02d0*/  UIADD3.X UR7, UPT, UPT, URZ, UR7, URZ, UP0, !UPT ;  /* 0x00000007ff077290 */ /* 0x000fce00087fe4ff */
[----:B------:R3:W-:Y:S02]  /*02e0*/  UTMACCTL.PF [UR10] ;  /* 0x000000000a0079b9 */ /* 0x0007e40008040000 */
[----:B------:R3:W-:Y:S02]  /*02f0*/  UTMACCTL.PF [UR6] ;  /* 0x00000000060079b9 */ /* 0x0007e40008040000 */
[----:B---3--:R-:W-:Y:S01]  /*0300*/  NOP ;  /* 0x0000000000007918 */ /* 0x008fe20000000000 */
.L_x_5:
[----:B------:R-:W-:Y:S05]  /*0310*/  BSYNC.RECONVERGENT B0 ;  /* 0x0000000000007941 */ /* 0x000fea0003800200 */
.L_x_4:
[----:B------:R-:W-:Y:S04]  /*0320*/  BSSY.RECONVERGENT B0, `(.L_x_6) ;  /* 0x000000a000007945 */ /* 0x000fe80003800200 */
        /* <DEDUP_REMOVED lines=9> */
.L_x_7:
[----:B------:R-:W-:Y:S05]  /*03c0*/  BSYNC.RECONVERGENT B0 ;  /* 0x0000000000007941 */ /* 0x000fea0003800200 */
.L_x_6:
[----:B------:R-:W3:Y:S01]  /*03d0*/  LDCU.64 UR6, c[0x0][0x888] ;  /* 0x00011100ff0677ac */ /* 0x000ee20008000a00 */
[----:B------:R-:W-:Y:S02]  /*03e0*/  UISETP.EQ.U32.AND UP1, UPT, UR4, URZ, UPT ;  /* 0x000000ff0400728c */ /* 0x000fe4000bf22070 */
[----:B------:R-:W-:Y:S02]  /*03f0*/  UPLOP3.LUT UP2, UPT, UPT, UPT, UPT, 0x80, 0x8 ;  /* 0x000000000008789c */ /* 0x000fe40003f4f070 */
[----:B---3--:R-:W-:-:S04]  /*0400*/  UISETP.NE.U32.AND UP0, UPT, UR6, URZ, UPT ;  /* 0x000000ff0600728c */ /* 0x008fc8000bf05070 */
[----:B------:R-:W-:-:S04]  /*0410*/  UISETP.NE.AND.EX UP0, UPT, UR7, URZ, UPT, UP0 ;  /* 0x000000ff0700728c */ /* 0x000fc8000bf05300 */
[----:B------:R-:W-:-:S04]  /*0420*/  UISETP.EQ.OR.EX UP3, UPT, UR5, URZ, !UP0, UP1 ;  /* 0x000000ff0500728c */ /* 0x000fc8000c762710 */
[----:B------:R-:W-:-:S05]  /*0430*/  UP2UR UR50, UPR, URZ, 0x8 ;  /* 0x00000008ff327883 */ /* 0x000fca0008000000 */
[----:B------:R-:W-:Y:S07]  /*0440*/  BRA.U !UP3, `(.L_x_8) ;  /* 0x000000010b207547 */ /* 0x000fee000b800000 */
[----:B------:R-:W-:Y:S01]  /*0450*/  UISETP.NE.U32.AND UP2, UPT, UR4, URZ, UPT ;  /* 0x000000ff0400728c */ /* 0x000fe2000bf45070 */
[----:B-----5:R-:W-:Y:S01]  /*0460*/  FSETP.NEU.AND P0, PT, R49, RZ, PT ;  /* 0x000000ff3100720b */ /* 0x020fe20003f0d000 */
[----:B------:R-:W-:Y:S02]  /*0470*/  USEL UR4, URZ, 0xffffffff, UP0 ;  /* 0xffffffffff047887 */ /* 0x000fe40008000000 */
[----:B------:R-:W-:-:S10]  /*0480*/  UISETP.NE.AND.EX UP2, UPT, UR5, URZ, UPT, UP2 ;  /* 0x000000ff0500728c */ /* 0x000fd4000bf45320 */
[----:B------:R-:W-:Y:S01]  /*0490*/  VOTEU.ANY UP1, P0 ;  /* 0x0000000000ff7886 */ /* 0x000fe20000020100 */
[----:B------:R-:W-:-:S04]  /*04a0*/  @!UP2 USEL UR4, URZ, 0xffffffff, UP1 ;  /* 0xffffffffff04a887 */ /* 0x000fc80008800000 */
[----:B------:R-:W-:-:S04]  /*04b0*/  ULOP3.LUT UR4, UR4, 0x1, URZ, 0xc0, !UPT ;  /* 0x0000000104047892 */ /* 0x000fc8000f8ec0ff */
[----:B------:R-:W-:-:S11]  /*04c0*/  UISETP.NE.U32.AND UP2, UPT, UR4, 0x1, UPT ;  /* 0x000000010400788c */ /* 0x000fd6000bf45070 */
.L_x_8:
[----:B-12---:R-:W1:Y:S01]  /*04d0*/  SHFL.IDX PT, R2, R93, RZ, 0x1f ;  /* 0x00001fff5d027589 */ /* 0x006e6200000e0000 */
[----:B------:R-:W-:-:S04]  /*04e0*/  UISETP.NE.AND UP1, UPT, UR8, 0x2, UPT ;  /* 0x000000020800788c */ /* 0x000fc8000bf25270 */
[----:B------:R-:W-:Y:S01]  /*04f0*/  USEL UR6, URZ, 0x1, UP1 ;  /* 0x00000001ff067887 */ /* 0x000fe20008800000 */
[----:B-1----:R-:W-:-:S13]  /*0500*/  ISETP.NE.AND P0, PT, R2, RZ, PT ;  /* 0x000000ff0200720c */ /* 0x002fda0003f05270 */
[----:B------:R-:W-:Y:S05]  /*0510*/  @P0 BRA `(.L_x_9) ;  /* 0x0000000000480947 */ /* 0x000fea0003800000 */
[----:B------:R-:W1:Y:S01]  /*0520*/  S2UR UR5, SR_CgaCtaId ;  /* 0x00000000000579c3 */ /* 0x000e620000008800 */
[----:B------:R-:W-:Y:S01]  /*0530*/  UMOV UR7, 0x400 ;  /* 0x0000040000077882 */ /* 0x000fe20000000000 */
[----:B------:R-:W-:Y:S01]  /*0540*/  UMOV UR4, 0x1 ;  /* 0x0000000100047882 */ /* 0x000fe20000000000 */
[----:B------:R-:W-:Y:S01]  /*0550*/  ELECT P0, URZ, PT ;  /* 0x0000000000ff782f */ /* 0x000fe20003800000 */
[----:B------:R-:W-:-:S04]  /*0560*/  UIADD3 UR10, UPT, UPT, -UR4, 0x100000, URZ ;  /* 0x00100000040a7890 */ /* 0x000fc8000fffe1ff */
[----:B------:R-:W-:Y:S02]  /*0570*/  USHF.L.U32 UR11, UR10, 0xb, URZ ;  /* 0x0000000b0a0b7899 */ /* 0x000fe400080006ff */
[----:B------:R-:W-:Y:S02]  /*0580*/  USHF.L.U32 UR10, UR10, 0x1, URZ ;  /* 0x000000010a0a7899 */ /* 0x000fe400080006ff */
[----:B-1----:R-:W-:Y:S01]  /*0590*/  ULEA UR5, UR5, UR7, 0x18 ;  /* 0x0000000705057291 */ /* 0x002fe2000f8ec0ff */
[----:B------:R-:W1:Y:S11]  /*05a0*/  FENCE.VIEW.ASYNC.S ;  /* 0x00000000000073c6 */ /* 0x000e760000000000 */
[----:B-1----:R1:W2:Y:S01]  /*05b0*/  SYNCS.EXCH.64 URZ, [UR5], UR10 ;  /* 0x0000000a05ff75b2 */ /* 0x0022a20008000100 */
[----:B------:R1:W3:Y:S01]  /*05c0*/  SYNCS.EXCH.64 URZ, [UR5+0x20], UR10 ;  /* 0x0000200a05ff75b2 */ /* 0x0002e20008000100 */
[----:B------:R1:W4:Y:S01]  /*05d0*/  SYNCS.EXCH.64 URZ, [UR5+0x8], UR10 ;  /* 0x0000080a05ff75b2 */ /* 0x0003220008000100 */
[----:B------:R1:W1:Y:S01]  /*05e0*/  SYNCS.EXCH.64 URZ, [UR5+0x28], UR10 ;  /* 0x0000280a05ff75b2 */ /* 0x0002620008000100 */
[----:B------:R1:W1:Y:S01]  /*05f0*/  SYNCS.EXCH.64 URZ, [UR5+0x10], UR10 ;  /* 0x0000100a05ff75b2 */ /* 0x0002620008000100 */
[----:B------:R1:W1:Y:S01]  /*0600*/  SYNCS.EXCH.64 URZ, [UR5+0x30], UR10 ;  /* 0x0000300a05ff75b2 */ /* 0x0002620008000100 */
[----:B------:R1:W1:Y:S01]  /*0610*/  SYNCS.EXCH.64 URZ, [UR5+0x18], UR10 ;  /* 0x0000180a05ff75b2 */ /* 0x0002620008000100 */
[----:B------:R1:W1:Y:S01]  /*0620*/  SYNCS.EXCH.64 URZ, [UR5+0x38], UR10 ;  /* 0x0000380a05ff75b2 */ /* 0x0002620008000100 */
[----:B------:R-:W-:Y:S01]  /*0630*/  NOP ;  /* 0x0000000000007918 */ /* 0x000fe20000000000 */
.L_x_9:
[----:B------:R-:W2:Y:S01]  /*0640*/  SHFL.IDX PT, R2, R93, RZ, 0x1f ;  /* 0x00001fff5d027589 */ /* 0x000ea200000e0000 */
[----:B------:R-:W-:Y:S01]  /*0650*/  NOP ;  /* 0x0000000000007918 */ /* 0x000fe20000000000 */
[----:B--2---:R-:W-:-:S13]  /*0660*/  ISETP.NE.AND P0, PT, R2, 0x1, PT ;  /* 0x000000010200780c */ /* 0x004fda0003f05270 */
[----:B------:R-:W-:Y:S05]  /*0670*/  @P0 BRA `(.L_x_10) ;  /* 0x0000000000580947 */ /* 0x000fea0003800000 */
[----:B------:R-:W2:Y:S01]  /*0680*/  S2UR UR7, SR_CgaCtaId ;  /* 0x00000000000779c3 */ /* 0x000ea20000008800 */
[----:B------:R-:W-:Y:S01]  /*0690*/  UMOV UR9, 0x400 ;  /* 0x0000040000097882 */ /* 0x000fe20000000000 */
[----:B-1----:R-:W-:Y:S01]  /*06a0*/  UMOV UR5, 0x20 ;  /* 0x0000002000057882 */ /* 0x002fe20000000000 */
[----:B------:R-:W-:Y:S01]  /*06b0*/  UMOV UR4, 0x80 ;  /* 0x0000008000047882 */ /* 0x000fe20000000000 */
[----:B------:R-:W-:-:S04]  /*06c0*/  UIADD3 UR10, UPT, UPT, -UR5, 0x100000, URZ ;  /* 0x00100000050a7890 */ /* 0x000fc8000fffe1ff */
[----:B------:R-:W-:Y:S02]  /*06d0*/  USHF.L.U32 UR11, UR10, 0xb, URZ ;  /* 0x0000000b0a0b7899 */ /* 0x000fe400080006ff */
[----:B------:R-:W-:Y:S02]  /*06e0*/  USHF.L.U32 UR10, UR10, 0x1, URZ ;  /* 0x000000010a0a7899 */ /* 0x000fe400080006ff */
[----:B------:R-:W-:-:S04]  /*06f0*/  UIADD3 UR4, UPT, UPT, -UR4, 0x100000, URZ ;  /* 0x0010000004047890 */ /* 0x000fc8000fffe1ff */
[----:B------:R-:W-:Y:S02]  /*0700*/  USHF.L.U32 UR5, UR4, 0xb, URZ ;  /* 0x0000000b04057899 */ /* 0x000fe400080006ff */
[----:B------:R-:W-:Y:S01]  /*0710*/  USHF.L.U32 UR4, UR4, 0x1, URZ ;  /* 0x0000000104047899 */ /* 0x000fe200080006ff */
[----:B------:R-:W-:Y:S01]  /*0720*/  ELECT P0, URZ, PT ;  /* 0x0000000000ff782f */ /* 0x000fe20003800000 */
[----:B--2---:R-:W-:Y:S01]  /*0730*/  ULEA UR7, UR7, UR9, 0x18 ;  /* 0x0000000907077291 */ /* 0x004fe2000f8ec0ff */
[----:B------:R-:W1:Y:S11]  /*0740*/  FENCE.VIEW.ASYNC.S ;  /* 0x00000000000073c6 */ /* 0x000e760000000000 */
[----:B-1----:R2:W1:Y:S01]  /*0750*/  SYNCS.EXCH.64 URZ, [UR7+0x40], UR10 ;  /* 0x0000400a07ff75b2 */ /* 0x0024620008000100 */
[----:B------:R2:W1:Y:S01]  /*0760*/  SYNCS.EXCH.64 URZ, [UR7+0x60], UR4 ;  /* 0x0000600407ff75b2 */ /* 0x0004620008000100 */
[----:B------:R2:W1:Y:S01]  /*0770*/  SYNCS.EXCH.64 URZ, [UR7+0x48], UR10 ;  /* 0x0000480a07ff75b2 */ /* 0x0004620008000100 */
[----:B------:R2:W1:Y:S01]  /*0780*/  SYNCS.EXCH.64 URZ, [UR7+0x68], UR4 ;  /* 0x0000680407ff75b2 */ /* 0x0004620008000100 */
[----:B------:R2:W1:Y:S01]  /*0790*/  SYNCS.EXCH.64 URZ, [UR7+0x50], UR10 ;  /* 0x0000500a07ff75b2 */ /* 0x0004620008000100 */
[----:B------:R2:W1:Y:S01]  /*07a0*/  SYNCS.EXCH.64 URZ, [UR7+0x70], UR4 ;  /* 0x0000700407ff75b2 */ /* 0x0004620008000100 */
[----:B------:R2:W1:Y:S01]  /*07b0*/  SYNCS.EXCH.64 URZ, [UR7+0x58], UR10 ;  /* 0x0000580a07ff75b2 */ /* 0x0004620008000100 */
[----:B------:R2:W1:Y:S02]  /*07c0*/  SYNCS.EXCH.64 URZ, [UR7+0x78], UR4 ;  /* 0x0000780407ff75b2 */ /* 0x0004640008000100 */
[----:B--2---:R-:W-:Y:S01]  /*07d0*/  NOP ;  /* 0x0000000000007918 */ /* 0x004fe20000000000 */
.L_x_10:
[----:B------:R-:W2:Y:S01]  /*07e0*/  SHFL.IDX PT, R2, R93, RZ, 0x1f ;  /* 0x00001fff5d027589 */ /* 0x000ea200000e0000 */
[----:B------:R-:W-:Y:S01]  /*07f0*/  NOP ;  /* 0x0000000000007918 */ /* 0x000fe20000000000 */
[----:B--2---:R-:W-:-:S13]  /*0800*/  ISETP.NE.AND P0, PT, R2, 0x3, PT ;  /* 0x000000030200780c */ /* 0x004fda0003f05270 */
[----:B------:R-:W-:Y:S05]  /*0810*/  @P0 BRA `(.L_x_11) ;  /* 0x0000000000300947 */ /* 0x000fea0003800000 */
[----:B-1----:R-:W1:Y:S01]  /*0820*/  S2UR UR5, SR_CgaCtaId ;  /* 0x00000000000579c3 */ /* 0x002e620000008800 */
        /* <DEDUP_REMOVED lines=8> */
[----:B-1----:R2:W1:Y:S01]  /*08b0*/  SYNCS.EXCH.64 URZ, [UR5+0x80], UR10 ;  /* 0x0000800a05ff75b2 */ /* 0x0024620008000100 */
[----:B------:R2:W1:Y:S02]  /*08c0*/  SYNCS.EXCH.64 URZ, [UR5+0x88], UR10 ;  /* 0x0000880a05ff75b2 */ /* 0x0004640008000100 */
[----:B--2---:R-:W-:Y:S01]  /*08d0*/  NOP ;  /* 0x0000000000007918 */ /* 0x004fe20000000000 */
.L_x_11:
[----:B------:R-:W2:Y:S01]  /*08e0*/  SHFL.IDX PT, R2, R93, RZ, 0x1f ;  /* 0x00001fff5d027589 */ /* 0x000ea200000e0000 */
[----:B------:R-:W-:Y:S01]  /*08f0*/  NOP ;  /* 0x0000000000007918 */ /* 0x000fe20000000000 */
[----:B--2---:R-:W-:-:S13]  /*0900*/  ISETP.NE.AND P0, PT, R2, 0x4, PT ;  /* 0x000000040200780c */ /* 0x004fda0003f05270 */
[----:B------:R-:W-:Y:S05]  /*0910*/  @P0 BRA `(.L_x_12) ;  /* 0x00000000004c0947 */ /* 0x000fea0003800000 */
[----:B-1----:R-:W1:Y:S01]  /*0920*/  S2UR UR5, SR_CgaCtaId ;  /* 0x00000000000579c3 */ /* 0x002e620000008800 */
[----:B------:R-:W-:Y:S01]  /*0930*/  UMOV UR9, 0x100 ;  /* 0x0000010000097882 */ /* 0x000fe20000000000 */
[----:B------:R-:W-:Y:S01]  /*0940*/  UMOV UR7, 0x400 ;  /* 0x0000040000077882 */ /* 0x000fe20000000000 */
[----:B------:R-:W-:Y:S01]  /*0950*/  USEL UR9, UR9, 0xe0, UP2 ;  /* 0x000000e009097887 */ /* 0x000fe20009000000 */
[----:B------:R-:W-:Y:S01]  /*0960*/  UMOV UR4, 0x1 ;  /* 0x0000000100047882 */ /* 0x000fe20000000000 */
[----:B------:R-:W-:Y:S01]  /*0970*/  ELECT P0, URZ, PT ;  /* 0x0000000000ff782f */ /* 0x000fe20003800000 */
[----:B------:R-:W-:-:S04]  /*0980*/  UIADD3 UR10, UPT, UPT, -UR4, 0x100000, URZ ;  /* 0x00100000040a7890 */ /* 0x000fc8000fffe1ff */
[----:B------:R-:W-:Y:S02]  /*0990*/  USHF.L.U32 UR11, UR10, 0xb, URZ ;  /* 0x0000000b0a0b7899 */ /* 0x000fe400080006ff */
[----:B------:R-:W-:Y:S02]  /*09a0*/  USHF.L.U32 UR10, UR10, 0x1, URZ ;  /* 0x000000010a0a7899 */ /* 0x000fe400080006ff */
[----:B------:R-:W-:-:S04]  /*09b0*/  UIADD3 UR12, UPT, UPT, -UR9, 0x100000, URZ ;  /* 0x00100000090c7890 */ /* 0x000fc8000fffe1ff */
[----:B------:R-:W-:Y:S02]  /*09c0*/  USHF.L.U32 UR13, UR12, 0xb, URZ ;  /* 0x0000000b0c0d7899 */ /* 0x000fe400080006ff */
[----:B------:R-:W-:Y:S02]  /*09d0*/  USHF.L.U32 UR12, UR12, 0x1, URZ ;  /* 0x000000010c0c7899 */ /* 0x000fe400080006ff */
[----:B-1----:R-:W-:Y:S01]  /*09e0*/  ULEA UR5, UR5, UR7, 0x18 ;  /* 0x0000000705057291 */ /* 0x002fe2000f8ec0ff */
[----:B------:R-:W1:Y:S11]  /*09f0*/  FENCE.VIEW.ASYNC.S ;  /* 0x00000000000073c6 */ /* 0x000e760000000000 */
[----:B-1----:R2:W1:Y:S01]  /*0a00*/  SYNCS.EXCH.64 URZ, [UR5+0x90], UR10 ;  /* 0x0000900a05ff75b2 */ /* 0x0024620008000100 */
[----:B------:R2:W1:Y:S01]  /*0a10*/  SYNCS.EXCH.64 URZ, [UR5+0xa0], UR12 ;  /* 0x0000a00c05ff75b2 */ /* 0x0004620008000100 */
[----:B------:R2:W1:Y:S01]  /*0a20*/  SYNCS.EXCH.64 URZ, [UR5+0x98], UR10 ;  /* 0x0000980a05ff75b2 */ /* 0x0004620008000100 */
[----:B------:R2:W1:Y:S02]  /*0a30*/  SYNCS.EXCH.64 URZ, [UR5+0xa8], UR12 ;  /* 0x0000a80c05ff75b2 */ /* 0x0004640008000100 */
[----:B--2---:R-:W-:Y:S01]  /*0a40*/  NOP ;  /* 0x0000000000007918 */ /* 0x004fe20000000000 */
.L_x_12:
        /* <DEDUP_REMOVED lines=26> */
.L_x_13:
        /* <DEDUP_REMOVED lines=18> */
.L_x_14:
[----:B-1----:R-:W1:Y:S01]  /*0d10*/  S2UR UR5, SR_CTAID.X ;  /* 0x00000000000579c3 */ /* 0x002e620000002500 */
[----:B------:R-:W-:-:S05]  /*0d20*/  CS2R.32 R87, SR_CgaSize ;  /* 0x0000000000577805 */ /* 0x000fca0000008a00 */
[----:B------:R-:W-:-:S05]  /*0d30*/  IMAD R87, R87, -0xa0, RZ ;  /* 0xffffff6057577824 */ /* 0x000fca00078e02ff */
[----:B------:R-:W-:-:S14]  /*0d40*/  R2UR UR9, R87 ;  /* 0x00000000570972ca */ /* 0x000fdc00000e0000 */
[----:B------:R-:W2:Y:S01]  /*0d50*/  LDCU UR9, c[0x0][UR9+0x2b0] ;  /* 0x00005600090977ac */ /* 0x000ea20008000800 */
[----:B------:R-:W-:Y:S01]  /*0d60*/  NOP ;  /* 0x0000000000007918 */ /* 0x000fe20000000000 */
[----:B------:R-:W-:-:S05]  /*0d70*/  CS2R.32 R87, SR_CgaSize ;  /* 0x0000000000577805 */ /* 0x000fca0000008a00 */
[----:B------:R-:W-:-:S05]  /*0d80*/  IMAD R87, R87, -0xa0, RZ ;  /* 0xffffff6057577824 */ /* 0x000fca00078e02ff */
[----:B------:R-:W-:-:S14]  /*0d90*/  R2UR UR7, R87 ;  /* 0x00000000570772ca */ /* 0x000fdc00000e0000 */
[----:B------:R-:W3:Y:S01]  /*0da0*/  LDCU UR7, c[0x0][UR7+0x2b4] ;  /* 0x00005680070777ac */ /* 0x000ee20008000800 */
[----:B------:R-:W4:Y:S08]  /*0db0*/  S2UR UR4, SR_CTAID.Y ;  /* 0x00000000000479c3 */ /* 0x000f300000002600 */
[----:B------:R-:W3:Y:S01]  /*0dc0*/  LDC R10, c[0x0][0xb24] ;  /* 0x0002c900ff0a7b82 */ /* 0x000ee20000000800 */
[----:B-1----:R-:W-:-:S02]  /*0dd0*/  I2FP.F32.U32 R87, UR5 ;  /* 0x0000000500577c45 */ /* 0x002fc40008201000 */
[----:B------:R-:W-:-:S05]  /*0de0*/  CS2R.32 R3, SR_CgaSize ;  /* 0x0000000000037805 */ /* 0x000fca0000008a00 */
[----:B------:R-:W-:-:S06]  /*0df0*/  IMAD R3, R3, -0xa0, RZ ;  /* 0xffffff6003037824 */ /* 0x000fcc00078e02ff */
[----:B------:R-:W1:Y:S01]  /*0e00*/  LDC R3, c[0x0][R3+0x2a0] ;  /* 0x0000a80003037b82 */ /* 0x000e620000000800 */
[----:B------:R-:W-:Y:S01]  /*0e10*/  MOV R15, UR5 ;  /* 0x00000005000f7c02 */ /* 0x000fe20008000f00 */
[----:B--2---:R-:W-:Y:S01]  /*0e20*/  FMUL R87, R87, UR9 ;  /* 0x0000000957577c20 */ /* 0x004fe20008400000 */
[----:B----4-:R-:W-:Y:S02]  /*0e30*/  I2FP.F32.U32 R86, UR4 ;  /* 0x0000000400567c45 */ /* 0x010fe40008201000 */
[----:B------:R-:W-:-:S05]  /*0e40*/  CS2R.32 R2, SR_CgaSize ;  /* 0x0000000000027805 */ /* 0x000fca0000008a00 */
[----:B------:R-:W-:-:S06]  /*0e50*/  IMAD R2, R2, -0xa0, RZ ;  /* 0xffffff6002027824 */ /* 0x000fcc00078e02ff */
[----:B------:R-:W2:Y:S01]  /*0e60*/  LDC R2, c[0x0][R2+0x2a4] ;  /* 0x0000a90002027b82 */ /* 0x000ea20000000800 */
[----:B------:R-:W-:Y:S01]  /*0e70*/  MOV R14, UR4 ;  /* 0x00000004000e7c02 */ /* 0x000fe20008000f00 */
[----:B------:R-:W4:Y:S01]  /*0e80*/  F2I.U32.TRUNC.NTZ R87, R87 ;  /* 0x0000005700577305 */ /* 0x000f22000020f000 */
[----:B---3--:R-:W-:-:S05]  /*0e90*/  FMUL R86, R86, UR7 ;  /* 0x0000000756567c20 */ /* 0x008fca0008400000 */
[----:B------:R-:W-:Y:S01]  /*0ea0*/  BAR.SYNC.DEFER_BLOCKING 0x0 ;  /* 0x0000000000007b1d */ /* 0x000fe20000010000 */
[----:B------:R-:W-:-:S05]  /*0eb0*/  ISETP.GE.AND P0, PT, R10, 0x1, PT ;  /* 0x000000010a00780c */ /* 0x000fca0003f06270 */
[----:B------:R-:W3:Y:S02]  /*0ec0*/  F2I.U32.TRUNC.NTZ R86, R86 ;  /* 0x0000005600567305 */ /* 0x000ee4000020f000 */
[----:B------:R-:W2:Y:S01]  /*0ed0*/  S2UR UR36, SR_CTAID.Z ;  /* 0x00000000002479c3 */ /* 0x000ea20000002700 */
[----:B----4-:R-:W-:-:S05]  /*0ee0*/  IADD3 R87, PT, PT, -R87, RZ, RZ ;  /* 0x000000ff57577210 */ /* 0x010fca0007ffe1ff */
[----:B-1----:R-:W-:Y:S01]  /*0ef0*/  IMAD R87, R3, R87, UR5 ;  /* 0x0000000503577e24 */ /* 0x002fe2000f8e0257 */
[----:B---3--:R-:W-:-:S05]  /*0f00*/  IADD3 R86, PT, PT, -R86, RZ, RZ ;  /* 0x000000ff56567210 */ /* 0x008fca0007ffe1ff */
[----:B--2---:R-:W-:Y:S01]  /*0f10*/  IMAD R86, R2, R86, UR4 ;  /* 0x0000000402567e24 */ /* 0x004fe2000f8e0256 */
[----:B------:R-:W-:Y:S06]  /*0f20*/  @!P0 BRA `(.L_x_15) ;  /* 0x0000000000b88947 */ /* 0x000fec0003800000 */
[----:B------:R-:W1:Y:S01]  /*0f30*/  LDC.64 R4, c[0x0][0xb18] ;  /* 0x0002c600ff047b82 */ /* 0x000e620000000a00 */
[----:B------:R-:W-:-:S07]  /*0f40*/  ISETP.NE.AND P0, PT, R10, 0x1, PT ;  /* 0x000000010a00780c */ /* 0x000fce0003f05270 */
[----:B------:R-:W2:Y:S08]  /*0f50*/  LDC R9, c[0x0][0xb0c] ;  /* 0x0002c300ff097b82 */ /* 0x000eb00000000800 */
[----:B------:R-:W3:Y:S08]  /*0f60*/  LDC R12, c[0x0][0x370] ;  /* 0x0000dc00ff0c7b82 */ /* 0x000ef00000000800 */
[----:B------:R-:W4:Y:S01]  /*0f70*/  LDC R11, c[0x0][0x374] ;  /* 0x0000dd00ff0b7b82 */ /* 0x000f220000000800 */
[----:B-1----:R-:W-:-:S07]  /*0f80*/  ISETP.NE.AND P1, PT, R4, 0x1, PT ;  /* 0x000000010400780c */ /* 0x002fce0003f25270 */
[----:B------:R-:W3:Y:S01]  /*0f90*/  LDC.64 R6, c[0x0][0xb10] ;  /* 0x0002c400ff067b82 */ /* 0x000ee20000000a00 */
[----:B--2---:R-:W-:-:S07]  /*0fa0*/  ISETP.NE.AND P2, PT, R9, 0x1, PT ;  /* 0x000000010900780c */ /* 0x004fce0003f45270 */
[----:B------:R-:W1:Y:S08]  /*0fb0*/  LDC R8, c[0x0][0xb20] ;  /* 0x0002c800ff087b82 */ /* 0x000e700000000800 */
[----:B------:R-:W2:Y:S01]  /*0fc0*/  LDC.64 R2, c[0x0][0xb28] ;  /* 0x0002ca00ff027b82 */ /* 0x000ea20000000a00 */
[----:B----4-:R-:W-:-:S04]  /*0fd0*/  IMAD.HI.U32 R13, R11, R5, RZ ;  /* 0x000000050b0d7227 */ /* 0x010fc800078e00ff */
[----:B------:R-:W-:-:S04]  /*0fe0*/  IMAD.HI.U32 R5, R14, R5, RZ ;  /* 0x000000050e057227 */ /* 0x000fc800078e00ff */
[----:B---3--:R-:W-:-:S05]  /*0ff0*/  IMAD.HI.U32 R16, R12, R6, RZ ;  /* 0x000000060c107227 */ /* 0x008fca00078e00ff */
[-C--:B------:R-:W-:Y:S01]  /*1000*/  @P2 SHF.R.U32.HI R12, RZ, R7.reuse, R16 ;  /* 0x00000007ff0c2219 */ /* 0x080fe20000011610 */
[----:B------:R-:W-:Y:S01]  /*1010*/  IMAD.HI.U32 R16, R15, R6, RZ ;  /* 0x000000060f107227 */ /* 0x000fe200078e00ff */
[-C--:B-1----:R-:W-:Y:S02]  /*1020*/  @P1 SHF.R.U32.HI R11, RZ, R8.reuse, R13 ;  /* 0x00000008ff0b1219 */ /* 0x082fe4000001160d */
[----:B------:R-:W-:Y:S02]  /*1030*/  SHF.R.U32.HI R5, RZ, R8, R5 ;  /* 0x00000008ff057219 */ /* 0x000fe40000011605 */
[----:B------:R-:W-:Y:S02]  /*1040*/  SHF.R.U32.HI R16, RZ, R7, R16 ;  /* 0x00000007ff107219 */ /* 0x000fe40000011610 */
[----:B------:R-:W-:Y:S01]  /*1050*/  SEL R5, R14, R5, !P1 ;  /* 0x000000050e057207 */ /* 0x000fe20004800000 */
[----:B--2---:R-:W-:Y:S01]  /*1060*/  IMAD.HI.U32 R13, R11, R2, RZ ;  /* 0x000000020b0d7227 */ /* 0x004fe200078e00ff */
[----:B------:R-:W-:-:S03]  /*1070*/  SEL R16, R15, R16, !P2 ;  /* 0x000000100f107207 */ /* 0x000fc60005000000 */
[----:B------:R-:W-:Y:S01]  /*1080*/  IMAD.HI.U32 R6, R12, R2, RZ ;  /* 0x000000020c067227 */ /* 0x000fe200078e00ff */
[----:B------:R-:W-:-:S04]  /*1090*/  @P0 SHF.R.U32.HI R11, RZ, R3, R13 ;  /* 0x00000003ff0b0219 */ /* 0x000fc8000001160d */
[----:B------:R-:W-:Y:S01]  /*10a0*/  @P0 SHF.R.U32.HI R12, RZ, R3, R6 ;  /* 0x00000003ff0c0219 */ /* 0x000fe20000011606 */
[----:B------:R-:W-:-:S04]  /*10b0*/  IMAD R11, R11, R10, RZ ;  /* 0x0000000a0b0b7224 */ /* 0x000fc800078e02ff */
[----:B------:R-:W-:Y:S01]  /*10c0*/  IMAD R6, R12, R10, RZ ;  /* 0x0000000a0c067224 */ /* 0x000fe200078e02ff */
[----:B------:R-:W-:-:S04]  /*10d0*/  ISETP.GE.AND P1, PT, R5, R11, PT ;  /* 0x0000000b0500720c */ /* 0x000fc80003f26270 */
[----:B------:R-:W-:Y:S01]  /*10e0*/  ISETP.GE.OR P1, PT, R16, R6, P1 ;  /* 0x000000061000720c */ /* 0x000fe20000f26670 */
[----:B------:R-:W-:-:S05]  /*10f0*/  IMAD.HI.U32 R6, R5, R2, RZ ;  /* 0x0000000205067227 */ /* 0x000fca00078e00ff */
[----:B------:R-:W-:-:S04]  /*1100*/  SHF.R.U32.HI R6, RZ, R3, R6 ;  /* 0x00000003ff067219 */ /* 0x000fc80000011606 */
[----:B------:R-:W-:-:S03]  /*1110*/  SEL R6, R5, R6, !P0 ;  /* 0x0000000605067207 */ /* 0x000fc60004000000 */
[----:B------:R-:W-:Y:S01]  /*1120*/  @!P1 IMAD.HI.U32 R7, R16, R2, RZ ;  /* 0x0000000210079227 */ /* 0x000fe200078e00ff */
[----:B------:R-:W-:-:S04]  /*1130*/  IADD3 R2, PT, PT, -R6, RZ, RZ ;  /* 0x000000ff06027210 */ /* 0x000fc80007ffe1ff */
[----:B------:R-:W-:Y:S01]  /*1140*/  @!P1 SHF.R.U32.HI R3, RZ, R3, R7 ;  /* 0x00000003ff039219 */ /* 0x000fe20000011607 */
[----:B------:R-:W-:Y:S01]  /*1150*/  IMAD R2, R10, R2, R5 ;  /* 0x000000020a027224 */ /* 0x000fe200078e0205 */
[----:B------:R-:W-:Y:S02]  /*1160*/  IADD3 R7, PT, PT, -R5, RZ, RZ ;  /* 0x000000ff05077210 */ /* 0x000fe40007ffe1ff */
[----:B------:R-:W-:-:S03]  /*1170*/  @!P1 SEL R3, R16, R3, !P0 ;  /* 0x0000000310039207 */ /* 0x000fc60004000000 */
[----:B------:R-:W-:Y:S02]  /*1180*/  IMAD R7, R4, R7, R14 ;  /* 0x0000000704077224 */ /* 0x000fe400078e020e */
[--C-:B------:R-:W-:Y:S02]  /*1190*/  @!P1 IMAD.IADD R6, R6, 0x1, -R3.reuse ;  /* 0x0000000106069824 */ /* 0x100fe400078e0a03 */
[----:B------:R-:W-:Y:S01]  /*11a0*/  @!P1 IMAD R3, R2, R12, R3 ;  /* 0x0000000c02039224 */ /* 0x000fe200078e0203 */
[----:B------:R-:W-:Y:S01]  /*11b0*/  IADD3 R2, PT, PT, -R16, RZ, RZ ;  /* 0x000000ff10027210 */ /* 0x000fe20007ffe1ff */
[----:B------:R-:W-:Y:S02]  /*11c0*/  @!P1 IMAD R5, R6, R10, R16 ;  /* 0x0000000a06059224 */ /* 0x000fe400078e0210 */
[----:B------:R-:W-:Y:S02]  /*11d0*/  @!P1 IMAD.MOV.U32 R16, RZ, RZ, R3 ;  /* 0x000000ffff109224 */ /* 0x000fe400078e0003 */
[----:B------:R-:W-:-:S02]  /*11e0*/  IMAD R2, R9, R2, R15 ;  /* 0x0000000209027224 */ /* 0x000fc400078e020f */
[----:B------:R-:W-:Y:S02]  /*11f0*/  IMAD R14, R5, R4, R7 ;  /* 0x00000004050e7224 */ /* 0x000fe400078e0207 */
[----:B------:R-:W-:Y:S02]  /*1200*/  IMAD R15, R16, R9, R2 ;  /* 0x00000009100f7224 */ /* 0x000fe400078e0202 */
.L_x_15:
[----:B------:R-:W1:Y:S01]  /*1210*/  LDCU UR4, c[0x0][0xb30] ;  /* 0x00016600ff0477ac */ /* 0x000e620008000800 */
[----:B------:R-:W2:Y:S08]  /*1220*/  S2UR UR37, SR_CgaCtaId ;  /* 0x00000000002579c3 */ /* 0x000eb00000008800 */
[----:B------:R-:W3:Y:S01]  /*1230*/  LDC R40, c[0x0][0xb24] ;  /* 0x0002c900ff287b82 */ /* 0x000ee20000000800 */
[----:B-1----:R-:W-:-:S09]  /*1240*/  UISETP.NE.AND UP1, UPT, UR4, 0x1, UPT ;  /* 0x000000010400788c */ /* 0x002fd2000bf25270 */
[----:B--2---:R-:W-:Y:S05]  /*1250*/  BRA.U UP1, `(.L_x_16) ;  /* 0x0000000101407547 */ /* 0x004fea000b800000 */
[----:B------:R-:W1:Y:S08]  /*1260*/  LDC.64 R4, c[0x0][0xb10] ;  /* 0x0002c400ff047b82 */ /* 0x000e700000000a00 */
[----:B------:R-:W2:Y:S08]  /*1270*/  LDC.64 R2, c[0x0][0xb18] ;  /* 0x0002c600ff027b82 */ /* 0x000eb00000000a00 */
[----:B------:R-:W4:Y:S08]  /*1280*/  LDC R6, c[0x0][0xb20] ;  /* 0x0002c800ff067b82 */ /* 0x000f300000000800 */
[----:B------:R-:W3:Y:S01]  /*1290*/  LDC R7, c[0x0][0xb0c] ;  /* 0x0002c300ff077b82 */ /* 0x000ee20000000800 */
[----:B-1----:R-:W-:-:S05]  /*12a0*/  IMAD.HI.U32 R4, R15, R4, RZ ;  /* 0x000000040f047227 */ /* 0x002fca00078e00ff */
[----:B------:R-:W-:Y:S01]  /*12b0*/  SHF.R.U32.HI R4, RZ, R5, R4 ;  /* 0x00000005ff047219 */ /* 0x000fe20000011604 */
[----:B--2---:R-:W-:Y:S01]  /*12c0*/  IMAD.HI.U32 R3, R14, R3, RZ ;  /* 0x000000030e037227 */ /* 0x004fe200078e00ff */
[----:B------:R-:W-:-:S04]  /*12d0*/  ISETP.NE.AND P0, PT, R2, 0x1, PT ;  /* 0x000000010200780c */ /* 0x000fc80003f05270 */
[----:B----4-:R-:W-:-:S04]  /*12e0*/  SHF.R.U32.HI R3, RZ, R6, R3 ;  /* 0x00000006ff037219 */ /* 0x010fc80000011603 */
[----:B------:R-:W-:Y:S02]  /*12f0*/  SEL R3, R14, R3, !P0 ;  /* 0x000000030e037207 */ /* 0x000fe40004000000 */
[----:B---3--:R-:W-:-:S04]  /*1300*/  ISETP.NE.AND P1, PT, R7, 0x1, PT ;  /* 0x000000010700780c */ /* 0x008fc80003f25270 */
[----:B------:R-:W-:-:S05]  /*1310*/  SEL R4, R15, R4, !P1 ;  /* 0x000000040f047207 */ /* 0x000fca0004800000 */
[----:B------:R-:W-:Y:S02]  /*1320*/  IMAD.IADD R5, R3, 0x1, -R4 ;  /* 0x0000000103057824 */ /* 0x000fe400078e0a04 */
[----:B------:R-:W-:Y:S02]  /*1330*/  IMAD.IADD R3, R4, 0x1, -R3 ;  /* 0x0000000104037824 */ /* 0x000fe400078e0a03 */
[----:B------:R-:W-:Y:S02]  /*1340*/  IMAD R15, R5, R7, R15 ;  /* 0x00000007050f7224 */ /* 0x000fe400078e020f */
[----:B------:R-:W-:-:S07]  /*1350*/  IMAD R14, R3, R2, R14 ;  /* 0x00000002030e7224 */ /* 0x000fce00078e020e */
.L_x_16:
[----:B------:R-:W-:Y:S01]  /*1360*/  BAR.SYNC.DEFER_BLOCKING 0x0 ;  /* 0x0000000000007b1d */ /* 0x000fe20000010000 */
[----:B------:R-:W-:Y:S01]  /*1370*/  UISETP.NE.AND UP1, UPT, UR8, 0x2, UPT ;  /* 0x000000020800788c */ /* 0x000fe2000bf25270 */
[----:B------:R-:W-:Y:S02]  /*1380*/  ISETP.NE.OR P5, PT, R0, 0x2, !P5 ;  /* 0x000000020000780c */ /* 0x000fe40006fa5670 */
[----:B------:R-:W-:-:S06]  /*1390*/  LOP3.LUT R2, R101, 0x1f, RZ, 0xc0, !PT ;  /* 0x0000001f65027812 */ /* 0x000fcc00078ec0ff */
[----:B------:R-:W-:Y:S05]  /*13a0*/  BRA.U UP1, `(.L_x_17) ;  /* 0x00000011015c7547 */ /* 0x000fea000b800000 */
[----:B------:R-:W1:Y:S01]  /*13b0*/  LDCU UR13, c[0x0][0x38c] ;  /* 0x00007180ff0d77ac */ /* 0x000e620008000800 */
[----:B------:R-:W2:Y:S01]  /*13c0*/  LDC R8, c[0x0][0x370] ;  /* 0x0000dc00ff087b82 */ /* 0x000ea20000000800 */
[----:B------:R-:W-:Y:S01]  /*13d0*/  PLOP3.LUT P1, PT, PT, PT, UP2, 0x80, 0x8 ;  /* 0x000000000008781c */ /* 0x000fe20003f2f028 */
[----:B------:R-:W-:Y:S01]  /*13e0*/  IMAD.MOV.U32 R17, RZ, RZ, 0x1 ;  /* 0x00000001ff117424 */ /* 0x000fe200078e00ff */
[----:B------:R-:W-:Y:S01]  /*13f0*/  ISETP.EQ.OR P4, PT, R2, RZ, P5 ;  /* 0x000000ff0200720c */ /* 0x000fe20002f82670 */
[----:B------:R-:W-:Y:S01]  /*1400*/  IMAD.MOV.U32 R16, RZ, RZ, RZ ;  /* 0x000000ffff107224 */ /* 0x000fe200078e00ff */
[----:B------:R-:W-:Y:S02]  /*1410*/  PLOP3.LUT P1, PT, P1, PT, PT, 0x8, 0x80 ;  /* 0x000000000080781c */ /* 0x000fe40000f2e170 */
[----:B------:R-:W-:Y:S01]  /*1420*/  CS2R R12, SRZ ;  /* 0x00000000000c7805 */ /* 0x000fe2000001ff00 */
[----:B------:R-:W-:Y:S01]  /*1430*/  IMAD.MOV.U32 R11, RZ, RZ, 0x1 ;  /* 0x00000001ff0b7424 */ /* 0x000fe200078e00ff */
[----:B------:R-:W4:Y:S01]  /*1440*/  LDC R0, c[0x0][0x374] ;  /* 0x0000dd00ff007b82 */ /* 0x000f220000000800 */
[----:B------:R-:W2:Y:S01]  /*1450*/  LDCU.64 UR22, c[0x0][0x348] ;  /* 0x00006900ff1677ac */ /* 0x000ea20008000a00 */
[----:B------:R-:W-:Y:S01]  /*1460*/  UMOV UR6, URZ ;  /* 0x000000ff00067c82 */ /* 0x000fe20008000000 */
[----:B-1----:R-:W-:-:S04]  /*1470*/  UIADD3 UR5, UPT, UPT, UR13, 0x3f, URZ ;  /* 0x0000003f0d057890 */ /* 0x002fc8000fffe0ff */
[----:B------:R-:W-:-:S04]  /*1480*/  USHF.R.S32.HI UR4, URZ, 0x1f, UR5 ;  /* 0x0000001fff047899 */ /* 0x000fc80008011405 */
[----:B------:R-:W-:-:S04]  /*1490*/  ULEA.HI UR4, UR4, UR5, URZ, 0x6 ;  /* 0x0000000504047291 */ /* 0x000fc8000f8f30ff */
[----:B------:R-:W-:Y:S02]  /*14a0*/  USHF.R.S32.HI UR15, URZ, 0x6, UR4 ;  /* 0x00000006ff0f7899 */ /* 0x000fe40008011404 */
[----:B------:R-:W-:Y:S02]  /*14b0*/  UIADD3 UR4, UPT, UPT, UR13, -0x1, URZ ;  /* 0xffffffff0d047890 */ /* 0x000fe4000fffe0ff */
[----:B------:R-:W-:Y:S02]  /*14c0*/  UISETP.LT.U32.AND UP0, UPT, UR15, 0x4, UPT ;  /* 0x000000040f00788c */ /* 0x000fe4000bf01070 */
[----:B------:R-:W-:Y:S02]  /*14d0*/  UISETP.GE.U32.AND UP1, UPT, UR4, -0x7f, UPT ;  /* 0xffffff810400788c */ /* 0x000fe4000bf26070 */
[----:B------:R-:W-:Y:S02]  /*14e0*/  USEL UR14, UR15, 0x4, UP0 ;  /* 0x000000040f0e7887 */ /* 0x000fe40008000000 */
[----:B------:R-:W-:-:S02]  /*14f0*/  UIADD3 UR13, UPT, UPT, UR13, 0x7e, URZ ;  /* 0x0000007e0d0d7890 */ /* 0x000fc4000fffe0ff */
[----:B------:R-:W-:Y:S02]  /*1500*/  UIADD3 UR5, UPT, UPT, UR14, -0x1, URZ ;  /* 0xffffffff0e057890 */ /* 0x000fe4000fffe0ff */
[----:B------:R-:W-:-:S03]  /*1510*/  UIADD3 UR7, UPT, UPT, UR15, -UR14, URZ ;  /* 0x8000000e0f077290 */ /* 0x000fc6000fffe0ff */
[----:B------:R-:W-:-:S04]  /*1520*/  @UP1 UIADD3 UR5, UPT, UPT, UR14, URZ, URZ ;  /* 0x000000ff0e051290 */ /* 0x000fc8000fffe0ff */
[----:B--2---:R-:W-:-:S12]  /*1530*/  UIADD3 UR5, UPT, UPT, UR5, 0x1, URZ ;  /* 0x0000000105057890 */ /* 0x004fd8000fffe0ff */
.L_x_35:
[----:B------:R-:W-:Y:S01]  /*1540*/  UISETP.NE.AND UP0, UPT, UR37, URZ, UPT ;  /* 0x000000ff2500728c */ /* 0x000fe2000bf05270 */
[----:B------:R-:W1:Y:S08]  /*1550*/  S2UR UR37, SR_CgaCtaId ;  /* 0x00000000002579c3 */ /* 0x000e700000008800 */
[----:B------:R-:W-:Y:S05]  /*1560*/  BRA.U UP0, `(.L_x_18) ;  /* 0x0000000100347547 */ /* 0x000fea000b800000 */
[----:B------:R-:W2:Y:S01]  /*1570*/  S2R R2, SR_CgaCtaId ;  /* 0x0000000000027919 */ /* 0x000ea20000008800 */
[----:B------:R-:W-:-:S04]  /*1580*/  MOV R3, 0x400 ;  /* 0x0000040000037802 */ /* 0x000fc80000000f00 */
[----:B--2---:R-:W-:Y:S02]  /*1590*/  LEA R2, R2, R3, 0x18 ;  /* 0x0000000302027211 */ /* 0x004fe400078ec0ff */
[----:B------:R-:W-:-:S03]  /*15a0*/  SHF.L.U32 R3, R11, 0x1f, RZ ;  /* 0x0000001f0b037819 */ /* 0x000fc600000006ff */
[----:B------:R-:W-:-:S04]  /*15b0*/  IMAD R2, R12, 0x8, R2 ;  /* 0x000000080c027824 */ /* 0x000fc800078e0202 */
[----:B------:R-:W2:Y:S02]  /*15c0*/  SYNCS.PHASECHK.TRANS64.TRYWAIT P0, [R2+URZ+0x100], R3 ;  /* 0x00010003020075a7 */ /* 0x000ea400080011ff */
[----:B--2---:R-:W-:Y:S05]  /*15d0*/  @!P0 BRA `(.L_x_19) ;  /* 0x00000078001c8947 */ /* 0x004fea0003800000 */
.L_x_131:
[----:B------:R-:W-:Y:S01]  /*15e0*/  VIADD R12, R12, 0x1 ;  /* 0x000000010c0c7836 */ /* 0x000fe20000000000 */
[----:B------:R2:W-:Y:S04]  /*15f0*/  SYNCS.ARRIVE.TRANS64.A1T0 RZ, [R2+URZ+0xf0], RZ ;  /* 0x0000f0ff02ff79a7 */ /* 0x0005e800081000ff */
[----:B------:R-:W-:-:S04]  /*1600*/  ISETP.NE.AND P0, PT, R12, 0x2, PT ;  /* 0x000000020c00780c */ /* 0x000fc80003f05270 */
[----:B------:R-:W-:Y:S02]  /*1610*/  SEL R12, R12, RZ, P0 ;  /* 0x000000ff0c0c7207 */ /* 0x000fe40000000000 */
[----:B--2---:R-:W-:-:S04]  /*1620*/  SEL R2, RZ, 0x1, P0 ;  /* 0x00000001ff027807 */ /* 0x004fc80000000000 */
[----:B------:R-:W-:-:S07]  /*1630*/  LOP3.LUT R11, R11, R2, RZ, 0x3c, !PT ;  /* 0x000000020b0b7212 */ /* 0x000fce00078e3cff */
.L_x_18:
[----:B------:R-:W-:Y:S01]  /*1640*/  UMOV UR4, 0x400 ;  /* 0x0000040000047882 */ /* 0x000fe20000000000 */
[----:B------:R-:W-:Y:S01]  /*1650*/  SHF.L.U32 R2, R17, 0x1f, RZ ;  /* 0x0000001f11027819 */ /* 0x000fe200000006ff */
[----:B-1----:R-:W-:Y:S01]  /*1660*/  ULEA UR4, UR37, UR4, 0x18 ;  /* 0x0000000425047291 */ /* 0x002fe2000f8ec0ff */
[----:B------:R-:W-:Y:S01]  /*1670*/  R2UR UR34, R15 ;  /* 0x000000000f2272ca */ /* 0x000fe200000e0000 */
[----:B------:R-:W-:Y:S01]  /*1680*/  UISETP.GE.U32.AND UP0, UPT, UR13, 0x7f, UPT ;  /* 0x0000007f0d00788c */ /* 0x000fe2000bf06070 */
[----:B------:R-:W-:Y:S01]  /*1690*/  R2UR UR11, R14 ;  /* 0x000000000e0b72ca */ /* 0x000fe200000e0000 */
[----:B------:R-:W-:Y:S01]  /*16a0*/  ULEA UR8, UR6, UR4, 0x3 ;  /* 0x0000000406087291 */ /* 0x000fe2000f8e18ff */
[----:B------:R-:W-:-:S08]  /*16b0*/  UMOV UR24, URZ ;  /* 0x000000ff00187c82 */ /* 0x000fd00008000000 */
[----:B------:R1:W2:Y:S01]  /*16c0*/  SYNCS.PHASECHK.TRANS64.TRYWAIT P0, [UR8+0x20], R2 ;  /* 0x00002002ff0075a7 */ /* 0x0002a20008001108 */
[----:B------:R-:W-:Y:S02]  /*16d0*/  USHF.L.U32 UR34, UR34, 0x6, URZ ;  /* 0x0000000622227899 */ /* 0x000fe400080006ff */
[----:B------:R-:W-:Y:S01]  /*16e0*/  USHF.L.U32 UR11, UR11, 0x8, URZ ;  /* 0x000000080b0b7899 */ /* 0x000fe200080006ff */
[----:B------:R-:W-:Y:S11]  /*16f0*/  BRA.U !UP0, `(.L_x_20) ;  /* 0x0000000108a87547 */ /* 0x000ff6000b800000 */
[----:B------:R-:W-:Y:S01]  /*1700*/  UMOV UR16, URZ ;  /* 0x000000ff00107c82 */ /* 0x000fe20008000000 */
[----:B------:R-:W-:-:S05]  /*1710*/  UMOV UR17, UR6 ;  /* 0x0000000600117c82 */ /* 0x000fca0008000000 */
.L_x_25:
[----:B-1----:R-:W-:Y:S01]  /*1720*/  ULEA UR33, UR17, UR4, 0x3 ;  /* 0x0000000411217291 */ /* 0x002fe2000f8e18ff */
[----:B--2---:R-:W-:Y:S01]  /*1730*/  @!P5 MOV R3, 0xa000 ;  /* 0x0000a0000003d802 */ /* 0x004fe20000000f00 */
[----:B--2---:R-:W-:Y:S10]  /*1740*/  @P0 BRA `(.L_x_21) ;  /* 0x00000000000c0947 */ /* 0x004ff40003800000 */
[----:B------:R-:W-:-:S04]  /*1750*/  SHF.L.U32 R4, R17, 0x1f, RZ ;  /* 0x0000001f11047819 */ /* 0x000fc800000006ff */
[----:B------:R-:W2:Y:S02]  /*1760*/  SYNCS.PHASECHK.TRANS64.TRYWAIT P0, [UR33+0x20], R4 ;  /* 0x00002004ff0075a7 */ /* 0x000ea40008001121 */
[----:B--2---:R-:W-:Y:S05]  /*1770*/  @!P0 BRA `(.L_x_22) ;  /* 0x0000007400c88947 */ /* 0x004fea0003800000 */
.L_x_21:
[----:B------:R2:W-:Y:S01]  /*1780*/  @!P5 SYNCS.ARRIVE.TRANS64 RZ, [UR33], R3 ;  /* 0x00000003ffffd9a7 */ /* 0x0005e20008000021 */
[----:B------:R-:W-:Y:S04]  /*1790*/  BSSY.RECONVERGENT B0, `(.L_x_23) ;  /* 0x0000003000007945 */ /* 0x000fe80003800200 */
[----:B------:R-:W-:Y:S05]  /*17a0*/  @P4 BRA `(.L_x_24) ;  /* 0x0000000000044947 */ /* 0x000fea0003800000 */
[----:B------:R-:W-:Y:S05]  /*17b0*/  BPT.TRAP 0x1 ;  /* 0x000000040000795c */ /* 0x000fea0000300000 */
.L_x_24:
[----:B------:R-:W-:Y:S05]  /*17c0*/  BSYNC.RECONVERGENT B0 ;  /* 0x0000000000007941 */ /* 0x000fea0003800200 */
.L_x_23:
[----:B------:R-:W-:Y:S02]  /*17d0*/  UIADD3 UR6, UPT, UPT, UR17, 0x1, URZ ;  /* 0x0000000111067890 */ /* 0x000fe4000fffe0ff */
[----:B------:R-:W-:Y:S02]  /*17e0*/  ULEA UR32, UR17, UR4, 0xd ;  /* 0x0000000411207291 */ /* 0x000fe4000f8e68ff */
[----:B------:R-:W-:Y:S02]  /*17f0*/  UISETP.NE.AND UP0, UPT, UR6, 0x4, UPT ;  /* 0x000000040600788c */ /* 0x000fe4000bf05270 */
[----:B------:R-:W-:Y:S02]  /*1800*/  UIADD3 UR26, UP1, UPT, UR22, 0x80, URZ ;  /* 0x00000080161a7890 */ /* 0x000fe4000ff3e0ff */
[----:B------:R-:W-:Y:S02]  /*1810*/  USEL UR9, URZ, 0x1, UP0 ;  /* 0x00000001ff097887 */ /* 0x000fe40008000000 */
[----:B------:R-:W-:-:S02]  /*1820*/  USEL UR6, UR6, URZ, UP0 ;  /* 0x000000ff06067287 */ /* 0x000fc40008000000 */
[----:B------:R-:W-:Y:S02]  /*1830*/  UIADD3 UR20, UP0, UPT, UR22, 0x180, URZ ;  /* 0x0000018016147890 */ /* 0x000fe4000ff1e0ff */
[----:B------:R-:W-:Y:S01]  /*1840*/  ULEA UR8, UR6, UR4, 0x3 ;  /* 0x0000000406087291 */ /* 0x000fe2000f8e18ff */
[----:B------:R-:W-:Y:S01]  /*1850*/  LOP3.LUT R17, R17, UR9, RZ, 0x3c, !PT ;  /* 0x0000000911117c12 */ /* 0x000fe2000f8e3cff */
[----:B------:R-:W-:Y:S02]  /*1860*/  USHF.L.U32 UR35, UR16, 0x6, URZ ;  /* 0x0000000610237899 */ /* 0x000fe400080006ff */
[----:B------:R-:W-:Y:S01]  /*1870*/  UIADD3.X UR27, UPT, UPT, URZ, UR23, URZ, UP1, !UPT ;  /* 0x00000017ff1b7290 */ /* 0x000fe20008ffe4ff */
[----:B-1----:R-:W-:Y:S01]  /*1880*/  SHF.L.U32 R2, R17, 0x1f, RZ ;  /* 0x0000001f11027819 */ /* 0x002fe200000006ff */
[----:B------:R-:W-:Y:S02]  /*1890*/  UIADD3 UR32, UPT, UPT, UR32, 0x8800, URZ ;  /* 0x0000880020207890 */ /* 0x000fe4000fffe0ff */
[----:B------:R-:W-:Y:S01]  /*18a0*/  UIADD3.X UR21, UPT, UPT, URZ, UR23, URZ, UP0, !UPT ;  /* 0x00000017ff157290 */ /* 0x000fe200087fe4ff */
[----:B------:R1:W1:Y:S01]  /*18b0*/  SYNCS.PHASECHK.TRANS64.TRYWAIT P0, [UR8+0x20], R2 ;  /* 0x00002002ff0075a7 */ /* 0x0002620008001108 */
[----:B------:R-:W-:Y:S01]  /*18c0*/  ULEA UR8, UR17, UR4, 0xf ;  /* 0x0000000411087291 */ /* 0x000fe2000f8e78ff */
[----:B------:R-:W-:Y:S01]  /*18d0*/  UMOV UR18, 0x0 ;  /* 0x0000000000127882 */ /* 0x000fe20000000000 */
[----:B------:R-:W-:-:S02]  /*18e0*/  UMOV UR19, 0x10000000 ;  /* 0x1000000000137882 */ /* 0x000fc40000000000 */
[----:B------:R-:W-:Y:S01]  /*18f0*/  UIADD3 UR8, UPT, UPT, UR8, 0x10800, URZ ;  /* 0x0001080008087890 */ /* 0x000fe2000fffe0ff */
[----:B------:R1:W-:Y:S01]  /*1900*/  UTMALDG.3D [UR32], [UR26], desc[UR18] ;  /* 0x000012201a0075b4 */ /* 0x0003e20008011000 */
[----:B------:R-:W-:Y:S01]  /*1910*/  UMOV UR12, UR36 ;  /* 0x00000024000c7c82 */ /* 0x000fe20008000000 */
[----:B------:R-:W-:Y:S01]  /*1920*/  UMOV UR9, UR33 ;  /* 0x0000002100097c82 */ /* 0x000fe20008000000 */
[----:B------:R-:W-:Y:S01]  /*1930*/  UMOV UR10, UR35 ;  /* 0x00000023000a7c82 */ /* 0x000fe20008000000 */
[----:B------:R-:W-:Y:S01]  /*1940*/  UIADD3 UR16, UPT, UPT, UR16, 0x1, URZ ;  /* 0x0000000110107890 */ /* 0x000fe2000fffe0ff */
[----:B------:R-:W-:Y:S01]  /*1950*/  UMOV UR24, UR5 ;  /* 0x0000000500187c82 */ /* 0x000fe20008000000 */
[----:B------:R-:W-:Y:S02]  /*1960*/  UMOV UR17, UR6 ;  /* 0x0000000600117c82 */ /* 0x000fe40008000000 */
[----:B------:R1:W-:Y:S01]  /*1970*/  UTMALDG.3D [UR8], [UR20], desc[UR18] ;  /* 0x00001208140075b4 */ /* 0x0003e20008011000 */
[----:B------:R-:W-:-:S09]  /*1980*/  UISETP.NE.AND UP0, UPT, UR16, UR5, UPT ;  /* 0x000000051000728c */ /* 0x000fd2000bf05270 */
[----:B------:R-:W-:Y:S05]  /*1990*/  BRA.U UP0, `(.L_x_25) ;  /* 0xfffffffd00607547 */ /* 0x000fea000b83ffff */
.L_x_20:
[----:B-1----:R-:W-:Y:S01]  /*19a0*/  ULEA UR8, UR6, UR4, 0x3 ;  /* 0x0000000406087291 */ /* 0x002fe2000f8e18ff */
[----:B------:R-:W-:Y:S01]  /*19b0*/  SHF.L.U32 R2, R17, 0x1f, RZ ;  /* 0x0000001f11027819 */ /* 0x000fe200000006ff */
[----:B------:R-:W-:Y:S01]  /*19c0*/  @!P1 SYNCS.ARRIVE.TRANS64.A1T0 RZ, [UR4+0x88], RZ ;  /* 0x000088ffffff99a7 */ /* 0x000fe20008100004 */
[----:B------:R-:W-:-:S06]  /*19d0*/  UISETP.GT.AND UP0, UPT, UR15, UR14, UPT ;  /* 0x0000000e0f00728c */ /* 0x000fcc000bf04270 */
[----:B--2---:R1:W2:Y:S03]  /*19e0*/  SYNCS.PHASECHK.TRANS64.TRYWAIT P0, [UR8+0x20], R2 ;  /* 0x00002002ff0075a7 */ /* 0x0042a60008001108 */
[----:B------:R-:W-:Y:S05]  /*19f0*/  BRA.U !UP0, `(.L_x_26) ;  /* 0x0000000108ac7547 */ /* 0x000fea000b800000 */
[----:B------:R-:W-:Y:S01]  /*1a00*/  UIADD3 UR21, UPT, UPT, UR7, UR24, URZ ;  /* 0x0000001807157290 */ /* 0x000fe2000fffe0ff */
[----:B------:R-:W-:-:S11]  /*1a10*/  UMOV UR25, UR6 ;  /* 0x0000000600197c82 */ /* 0x000fd60008000000 */
.L_x_31:
[----:B-1----:R-:W-:Y:S01]  /*1a20*/  ULEA UR17, UR25, UR4, 0x3 ;  /* 0x0000000419117291 */ /* 0x002fe2000f8e18ff */
[----:B--2---:R-:W-:Y:S01]  /*1a30*/  @!P5 MOV R3, 0xa000 ;  /* 0x0000a0000003d802 */ /* 0x004fe20000000f00 */
[----:B--2---:R-:W-:Y:S10]  /*1a40*/  @P0 BRA `(.L_x_27) ;  /* 0x00000000000c0947 */ /* 0x004ff40003800000 */
[----:B------:R-:W-:-:S04]  /*1a50*/  SHF.L.U32 R4, R17, 0x1f, RZ ;  /* 0x0000001f11047819 */ /* 0x000fc800000006ff */
[----:B------:R-:W2:Y:S02]  /*1a60*/  SYNCS.PHASECHK.TRANS64.TRYWAIT P0, [UR17+0x20], R4 ;  /* 0x00002004ff0075a7 */ /* 0x000ea40008001111 */
[----:B--2---:R-:W-:Y:S05]  /*1a70*/  @!P0 BRA `(.L_x_28) ;  /* 0x0000007400208947 */ /* 0x004fea0003800000 */
.L_x_27:
[----:B------:R2:W-:Y:S01]  /*1a80*/  @!P5 SYNCS.ARRIVE.TRANS64 RZ, [UR17], R3 ;  /* 0x00000003ffffd9a7 */ /* 0x0005e20008000011 */
[----:B------:R-:W-:Y:S04]  /*1a90*/  BSSY.RECONVERGENT B0, `(.L_x_29) ;  /* 0x0000003000007945 */ /* 0x000fe80003800200 */
[----:B------:R-:W-:Y:S05]  /*1aa0*/  @P4 BRA `(.L_x_30) ;  /* 0x0000000000044947 */ /* 0x000fea0003800000 */
[----:B------:R-:W-:Y:S05]  /*1ab0*/  BPT.TRAP 0x1 ;  /* 0x000000040000795c */ /* 0x000fea0000300000 */
.L_x_30:
[----:B------:R-:W-:Y:S05]  /*1ac0*/  BSYNC.RECONVERGENT B0 ;  /* 0x0000000000007941 */ /* 0x000fea0003800200 */
.L_x_29:
        /* <DEDUP_REMOVED lines=10> */
[----:B------:R-:W-:Y:S01]  /*1b70*/  UIADD3 UR16, UPT, UPT, UR16, 0x8800, URZ ;  /* 0x0000880010107890 */ /* 0x000fe2000fffe0ff */
[----:B-1----:R-:W-:Y:S01]  /*1b80*/  SHF.L.U32 R2, R17, 0x1f, RZ ;  /* 0x0000001f11027819 */ /* 0x002fe200000006ff */
[----:B------:R-:W-:Y:S02]  /*1b90*/  UIADD3.X UR31, UPT, UPT, URZ, UR23, URZ, UP1, !UPT ;  /* 0x00000017ff1f7290 */ /* 0x000fe40008ffe4ff */
[----:B------:R-:W-:Y:S01]  /*1ba0*/  UIADD3.X UR29, UPT, UPT, URZ, UR23, URZ, UP0, !UPT ;  /* 0x00000017ff1d7290 */ /* 0x000fe200087fe4ff */
[----:B------:R1:W1:Y:S01]  /*1bb0*/  SYNCS.PHASECHK.TRANS64.TRYWAIT P0, [UR8+0x20], R2 ;  /* 0x00002002ff0075a7 */ /* 0x0002620008001108 */
[----:B------:R-:W-:Y:S01]  /*1bc0*/  ULEA UR8, UR25, UR4, 0xf ;  /* 0x0000000419087291 */ /* 0x000fe2000f8e78ff */
[----:B------:R-:W-:Y:S01]  /*1bd0*/  UMOV UR26, 0x0 ;  /* 0x00000000001a7882 */ /* 0x000fe20000000000 */
[----:B------:R-:W-:-:S02]  /*1be0*/  UMOV UR27, 0x10000000 ;  /* 0x10000000001b7882 */ /* 0x000fc40000000000 */
[----:B------:R-:W-:Y:S01]  /*1bf0*/  UIADD3 UR8, UPT, UPT, UR8, 0x10800, URZ ;  /* 0x0001080008087890 */ /* 0x000fe2000fffe0ff */
[----:B------:R-:W-:Y:S01]  /*1c00*/  UMOV UR18, UR34 ;  /* 0x0000002200127c82 */ /* 0x000fe20008000000 */
[----:B------:R-:W-:Y:S01]  /*1c10*/  UMOV UR20, UR36 ;  /* 0x0000002400147c82 */ /* 0x000fe20008000000 */
[----:B------:R-:W-:Y:S01]  /*1c20*/  UMOV UR12, UR36 ;  /* 0x00000024000c7c82 */ /* 0x000fe20008000000 */
[----:B------:R-:W-:Y:S01]  /*1c30*/  UMOV UR9, UR17 ;  /* 0x0000001100097c82 */ /* 0x000fe20008000000 */
[----:B------:R-:W-:Y:S01]  /*1c40*/  UMOV UR10, UR19 ;  /* 0x00000013000a7c82 */ /* 0x000fe20008000000 */
[----:B------:R1:W-:Y:S01]  /*1c50*/  UTMALDG.3D [UR16], [UR30], desc[UR26] ;  /* 0x00001a101e0075b4 */ /* 0x0003e20008011000 */
[----:B------:R-:W-:Y:S01]  /*1c60*/  UIADD3 UR24, UPT, UPT, UR24, 0x1, URZ ;  /* 0x0000000118187890 */ /* 0x000fe2000fffe0ff */
[----:B------:R-:W-:-:S03]  /*1c70*/  UMOV UR25, UR6 ;  /* 0x0000000600197c82 */ /* 0x000fc60008000000 */
[----:B------:R-:W-:Y:S01]  /*1c80*/  UISETP.NE.AND UP0, UPT, UR24, UR21, UPT ;  /* 0x000000151800728c */ /* 0x000fe2000bf05270 */
[----:B------:R1:W-:Y:S08]  /*1c90*/  UTMALDG.3D [UR8], [UR28], desc[UR26] ;  /* 0x00001a081c0075b4 */ /* 0x0003f00008011000 */
[----:B------:R-:W-:Y:S05]  /*1ca0*/  BRA.U UP0, `(.L_x_31) ;  /* 0xfffffffd005c7547 */ /* 0x000fea000b83ffff */
.L_x_26:
[C---:B-1----:R-:W-:Y:S01]  /*1cb0*/  LEA R2, R16.reuse, UR4, 0x3 ;  /* 0x0000000410027c11 */ /* 0x042fe2000f8e18ff */
[----:B------:R-:W-:Y:S01]  /*1cc0*/  NOP ;  /* 0x0000000000007918 */ /* 0x000fe20000000000 */
[----:B--2---:R-:W-:Y:S02]  /*1cd0*/  SHF.L.U32 R3, R13, 0x1f, RZ ;  /* 0x0000001f0d037819 */ /* 0x004fe400000006ff */
[----:B------:R-:W-:Y:S02]  /*1ce0*/  LEA R4, R16, UR4, 0x4 ;  /* 0x0000000410047c11 */ /* 0x000fe4000f8e20ff */
[----:B------:R-:W1:Y:S02]  /*1cf0*/  SYNCS.PHASECHK.TRANS64.TRYWAIT P0, [R2+URZ+0x90], R3 ;  /* 0x00009003020075a7 */ /* 0x000e6400080011ff */
[----:B-1----:R-:W-:Y:S05]  /*1d00*/  @!P0 BRA `(.L_x_32) ;  /* 0x0000007000948947 */ /* 0x002fea0003800000 */
.L_x_134:
[----:B------:R-:W2:Y:S01]  /*1d10*/  LDS.128 R4, [R4+0x120] ;  /* 0x0001200004047984 */ /* 0x000ea20000000c00 */
[----:B---3--:R-:W-:Y:S01]  /*1d20*/  ISETP.GE.AND P0, PT, R40, 0x1, PT ;  /* 0x000000012800780c */ /* 0x008fe20003f06270 */
[----:B-1----:R-:W-:Y:S01]  /*1d30*/  VIADD R2, R2, 0xa0 ;  /* 0x000000a002027836 */ /* 0x002fe20000000000 */
[----:B------:R-:W-:Y:S01]  /*1d40*/  @!PT LDS RZ, [RZ] ;  /* 0x00000000fffff984 */ /* 0x000fe20000000800 */
[----:B------:R-:W-:Y:S01]  /*1d50*/  @!PT LDS RZ, [RZ] ;  /* 0x00000000fffff984 */ /* 0x000fe20000000800 */
[----:B------:R-:W-:Y:S01]  /*1d60*/  @!PT LDS RZ, [RZ] ;  /* 0x00000000fffff984 */ /* 0x000fe20000000800 */
[----:B------:R-:W-:Y:S01]  /*1d70*/  @!PT LDS RZ, [RZ] ;  /* 0x00000000fffff984 */ /* 0x000fe20000000800 */
[----:B------:R1:W-:Y:S06]  /*1d80*/  MEMBAR.ALL.CTA ;  /* 0x0000000000007992 */ /* 0x0003ec0000008000 */
[----:B-1----:R-:W1:Y:S01]  /*1d90*/  FENCE.VIEW.ASYNC.S ;  /* 0x00000000000073c6 */ /* 0x002e620000000000 */
[----:B------:R-:W-:-:S04]  /*1da0*/  PRMT R2, RZ, 0x654, R2 ;  /* 0x00000654ff027816 */ /* 0x000fc80000000002 */
[----:B-1----:R1:W-:Y:S01]  /*1db0*/  SYNCS.ARRIVE.TRANS64.RED.A1T0 RZ, [R2+URZ], RZ ;  /* 0x000000ff02ff79a7 */ /* 0x0023e200081004ff */
[----:B--2---:R-:W-:-:S13]  /*1dc0*/  LOP3.LUT P2, RZ, R6, 0x1, RZ, 0xc0, !PT ;  /* 0x0000000106ff7812 */ /* 0x004fda000784c0ff */
[----:B------:R-:W-:Y:S01]  /*1dd0*/  @P2 SHF.R.U32.HI R3, RZ, 0x10, R5 ;  /* 0x00000010ff032819 */ /* 0x000fe20000011605 */
[----:B------:R-:W-:Y:S01]  /*1de0*/  VOTEU.ANY UP0, P2 ;  /* 0x0000000000ff7886 */ /* 0x000fe20001000100 */
[----:B------:R-:W-:Y:S02]  /*1df0*/  @P2 MOV R10, R4 ;  /* 0x00000004000a2202 */ /* 0x000fe40000000f00 */
[----:B------:R-:W-:Y:S02]  /*1e00*/  @P2 R2UR.BROADCAST UR8, R3 ;  /* 0x00000000030822ca */ /* 0x000fe400008e0000 */
[----:B------:R-:W-:-:S11]  /*1e10*/  @P2 LOP3.LUT R9, R5, 0xffff, RZ, 0xc0, !PT ;  /* 0x0000ffff05092812 */ /* 0x000fd600078ec0ff */
[----:B------:R-:W-:Y:S01]  /*1e20*/  @UP0 UMOV UR36, UR8 ;  /* 0x0000000800240c82 */ /* 0x000fe20008000000 */
[----:B-1----:R-:W-:Y:S05]  /*1e30*/  @!P0 BRA `(.L_x_33) ;  /* 0x0000000000b88947 */ /* 0x002fea0003800000 */
[----:B------:R-:W4:Y:S01]  /*1e40*/  LDC.64 R4, c[0x0][0xb18] ;  /* 0x0002c600ff047b82 */ /* 0x000f220000000a00 */
[----:B------:R-:W-:-:S07]  /*1e50*/  ISETP.NE.AND P3, PT, R40, 0x1, PT ;  /* 0x000000012800780c */ /* 0x000fce0003f65270 */
[----:B------:R-:W1:Y:S08]  /*1e60*/  LDC.64 R6, c[0x0][0xb10] ;  /* 0x0002c400ff067b82 */ /* 0x000e700000000a00 */
[----:B------:R-:W2:Y:S08]  /*1e70*/  LDC R14, c[0x0][0xb20] ;  /* 0x0002c800ff0e7b82 */ /* 0x000eb00000000800 */
[----:B------:R-:W3:Y:S01]  /*1e80*/  LDC R15, c[0x0][0xb0c] ;  /* 0x0002c300ff0f7b82 */ /* 0x000ee20000000800 */
[----:B----4-:R-:W-:Y:S01]  /*1e90*/  IMAD.HI.U32 R19, R0, R5, RZ ;  /* 0x0000000500137227 */ /* 0x010fe200078e00ff */
[----:B------:R-:W-:-:S03]  /*1ea0*/  ISETP.NE.AND P0, PT, R4, 0x1, PT ;  /* 0x000000010400780c */ /* 0x000fc60003f05270 */
[----:B------:R-:W-:-:S03]  /*1eb0*/  IMAD.HI.U32 R5, R9, R5, RZ ;  /* 0x0000000509057227 */ /* 0x000fc600078e00ff */
[----:B------:R-:W4:Y:S01]  /*1ec0*/  LDC.64 R2, c[0x0][0xb28] ;  /* 0x0002ca00ff027b82 */ /* 0x000f220000000a00 */
[----:B-1----:R-:W-:-:S04]  /*1ed0*/  IMAD.HI.U32 R20, R8, R6, RZ ;  /* 0x0000000608147227 */ /* 0x002fc800078e00ff */
[----:B------:R-:W-:Y:S01]  /*1ee0*/  IMAD.HI.U32 R21, R10, R6, RZ ;  /* 0x000000060a157227 */ /* 0x000fe200078e00ff */
[----:B------:R-:W-:Y:S02]  /*1ef0*/  SHF.R.U32.HI R20, RZ, R7, R20 ;  /* 0x00000007ff147219 */ /* 0x000fe40000011614 */
[-C--:B--2---:R-:W-:Y:S02]  /*1f00*/  SHF.R.U32.HI R19, RZ, R14.reuse, R19 ;  /* 0x0000000eff137219 */ /* 0x084fe40000011613 */
[----:B------:R-:W-:Y:S02]  /*1f10*/  SHF.R.U32.HI R5, RZ, R14, R5 ;  /* 0x0000000eff057219 */ /* 0x000fe40000011605 */
[----:B------:R-:W-:Y:S02]  /*1f20*/  SEL R19, R0, R19, !P0 ;  /* 0x0000001300137207 */ /* 0x000fe40004000000 */
[----:B------:R-:W-:Y:S02]  /*1f30*/  SHF.R.U32.HI R21, RZ, R7, R21 ;  /* 0x00000007ff157219 */ /* 0x000fe40000011615 */
[----:B---3--:R-:W-:-:S02]  /*1f40*/  ISETP.NE.AND P1, PT, R15, 0x1, PT ;  /* 0x000000010f00780c */ /* 0x008fc40003f25270 */
[----:B------:R-:W-:Y:S02]  /*1f50*/  SEL R5, R9, R5, !P0 ;  /* 0x0000000509057207 */ /* 0x000fe40004000000 */
[----:B------:R-:W-:Y:S02]  /*1f60*/  SEL R20, R8, R20, !P1 ;  /* 0x0000001408147207 */ /* 0x000fe40004800000 */
[----:B------:R-:W-:Y:S01]  /*1f70*/  SEL R21, R10, R21, !P1 ;  /* 0x000000150a157207 */ /* 0x000fe20004800000 */
[----:B----4-:R-:W-:-:S04]  /*1f80*/  IMAD.HI.U32 R18, R19, R2, RZ ;  /* 0x0000000213127227 */ /* 0x010fc800078e00ff */
        /* <DEDUP_REMOVED lines=10> */
[----:B------:R-:W-:-:S04]  /*2030*/  @!P0 IMAD.HI.U32 R7, R21, R2, RZ ;  /* 0x0000000215078227 */ /* 0x000fc800078e00ff */
[----:B------:R-:W-:Y:S01]  /*2040*/  IMAD.MOV R2, RZ, RZ, -R6 ;  /* 0x000000ffff027224 */ /* 0x000fe200078e0a06 */
[----:B------:R-:W-:Y:S02]  /*2050*/  @!P0 SHF.R.U32.HI R3, RZ, R3, R7 ;  /* 0x00000003ff038219 */ /* 0x000fe40000011607 */
[----:B------:R-:W-:Y:S01]  /*2060*/  IADD3 R7, PT, PT, -R5, RZ, RZ ;  /* 0x000000ff05077210 */ /* 0x000fe20007ffe1ff */
[----:B------:R-:W-:Y:S01]  /*2070*/  IMAD R2, R40, R2, R5 ;  /* 0x0000000228027224 */ /* 0x000fe200078e0205 */
        /* <DEDUP_REMOVED lines=10> */
.L_x_33:
[----:B------:R-:W1:Y:S02]  /*2120*/  LDCU UR8, c[0x0][0xb30] ;  /* 0x00016600ff0877ac */ /* 0x000e640008000800 */
[----:B-1----:R-:W-:-:S09]  /*2130*/  UISETP.NE.AND UP0, UPT, UR8, 0x1, UPT ;  /* 0x000000010800788c */ /* 0x002fd2000bf05270 */
[----:B------:R-:W-:Y:S05]  /*2140*/  BRA.U UP0, `(.L_x_34) ;  /* 0x0000000100407547 */ /* 0x000fea000b800000 */
[----:B------:R-:W1:Y:S08]  /*2150*/  LDC.64 R4, c[0x0][0xb10] ;  /* 0x0002c400ff047b82 */ /* 0x000e700000000a00 */
[----:B------:R-:W2:Y:S08]  /*2160*/  LDC.64 R2, c[0x0][0xb18] ;  /* 0x0002c600ff027b82 */ /* 0x000eb00000000a00 */
[----:B------:R-:W3:Y:S08]  /*2170*/  LDC R6, c[0x0][0xb20] ;  /* 0x0002c800ff067b82 */ /* 0x000ef00000000800 */
[----:B------:R-:W4:Y:S01]  /*2180*/  LDC R7, c[0x0][0xb0c] ;  /* 0x0002c300ff077b82 */ /* 0x000f220000000800 */
[----:B-1----:R-:W-:-:S05]  /*2190*/  IMAD.HI.U32 R4, R10, R4, RZ ;  /* 0x000000040a047227 */ /* 0x002fca00078e00ff */
[----:B------:R-:W-:Y:S01]  /*21a0*/  SHF.R.U32.HI R4, RZ, R5, R4 ;  /* 0x00000005ff047219 */ /* 0x000fe20000011604 */
[----:B--2---:R-:W-:Y:S01]  /*21b0*/  IMAD.HI.U32 R3, R9, R3, RZ ;  /* 0x0000000309037227 */ /* 0x004fe200078e00ff */
[----:B------:R-:W-:-:S04]  /*21c0*/  ISETP.NE.AND P0, PT, R2, 0x1, PT ;  /* 0x000000010200780c */ /* 0x000fc80003f05270 */
[----:B---3--:R-:W-:-:S04]  /*21d0*/  SHF.R.U32.HI R3, RZ, R6, R3 ;  /* 0x00000006ff037219 */ /* 0x008fc80000011603 */
[----:B------:R-:W-:Y:S02]  /*21e0*/  SEL R3, R9, R3, !P0 ;  /* 0x0000000309037207 */ /* 0x000fe40004000000 */
[----:B----4-:R-:W-:-:S04]  /*21f0*/  ISETP.NE.AND P1, PT, R7, 0x1, PT ;  /* 0x000000010700780c */ /* 0x010fc80003f25270 */
[----:B------:R-:W-:-:S05]  /*2200*/  SEL R4, R10, R4, !P1 ;  /* 0x000000040a047207 */ /* 0x000fca0004800000 */
[----:B------:R-:W-:Y:S02]  /*2210*/  IMAD.IADD R5, R3, 0x1, -R4 ;  /* 0x0000000103057824 */ /* 0x000fe400078e0a04 */
[----:B------:R-:W-:Y:S02]  /*2220*/  IMAD.IADD R3, R4, 0x1, -R3 ;  /* 0x0000000104037824 */ /* 0x000fe400078e0a03 */
[----:B------:R-:W-:Y:S02]  /*2230*/  IMAD R10, R5, R7, R10 ;  /* 0x00000007050a7224 */ /* 0x000fe400078e020a */
[----:B------:R-:W-:-:S07]  /*2240*/  IMAD R9, R3, R2, R9 ;  /* 0x0000000203097224 */ /* 0x000fce00078e0209 */
.L_x_34:
[----:B------:R-:W-:Y:S01]  /*2250*/  VIADD R16, R16, 0x1 ;  /* 0x0000000110107836 */ /* 0x000fe20000000000 */
[----:B------:R-:W-:Y:S01]  /*2260*/  PLOP3.LUT P1, PT, PT, PT, PT, 0x80, 0x8 ;  /* 0x000000000008781c */ /* 0x000fe20003f2f070 */
[----:B------:R-:W-:Y:S02]  /*2270*/  IMAD.IADD R15, R10, 0x1, R87 ;  /* 0x000000010a0f7824 */ /* 0x000fe400078e0257 */
[----:B------:R-:W-:Y:S01]  /*2280*/  IMAD.IADD R14, R9, 0x1, R86 ;  /* 0x00000001090e7824 */ /* 0x000fe200078e0256 */
[----:B------:R-:W-:-:S04]  /*2290*/  ISETP.NE.AND P0, PT, R16, 0x2, PT ;  /* 0x000000021000780c */ /* 0x000fc80003f05270 */
[----:B------:R-:W-:Y:S02]  /*22a0*/  SEL R2, RZ, 0x1, P0 ;  /* 0x00000001ff027807 */ /* 0x000fe40000000000 */
[----:B------:R-:W-:Y:S02]  /*22b0*/  SEL R16, R16, RZ, P0 ;  /* 0x000000ff10107207 */ /* 0x000fe40000000000 */
[----:B------:R-:W-:Y:S01]  /*22c0*/  LOP3.LUT R13, R13, R2, RZ, 0x3c, !PT ;  /* 0x000000020d0d7212 */ /* 0x000fe200078e3cff */
[----:B------:R-:W-:Y:S06]  /*22d0*/  @P2 BRA `(.L_x_35) ;  /* 0xfffffff000982947 */ /* 0x000fec000383ffff */
[----:B------:R-:W-:Y:S01]  /*22e0*/  UIADD3 UR4, UPT, UPT, UR4, 0x20, URZ ;  /* 0x0000002004047890 */ /* 0x000fe2000fffe0ff */
[----:B------:R-:W-:-:S03]  /*22f0*/  SHF.L.U32 R2, R17, 0x1f, RZ ;  /* 0x0000001f11027819 */ /* 0x000fc600000006ff */
[----:B------:R-:W-:-:S09]  /*2300*/  ULEA UR5, UR6, UR4, 0x3 ;  /* 0x0000000406057291 */ /* 0x000fd2000f8e18ff */
[----:B------:R-:W1:Y:S02]  /*2310*/  SYNCS.PHASECHK.TRANS64.TRYWAIT P0, [UR5], R2 ;  /* 0x00000002ff0075a7 */ /* 0x000e640008001105 */
[----:B-1----:R-:W-:Y:S05]  /*2320*/  @!P0 BRA `(.L_x_36) ;  /* 0x0000006c00208947 */ /* 0x002fea0003800000 */
.L_x_136:
[----:B------:R-:W-:-:S04]  /*2330*/  UIADD3 UR6, UPT, UPT, UR6, 0x1, URZ ;  /* 0x0000000106067890 */ /* 0x000fc8000fffe0ff */
[----:B------:R-:W-:-:S04]  /*2340*/  UISETP.NE.AND UP0, UPT, UR6, 0x4, UPT ;  /* 0x000000040600788c */ /* 0x000fc8000bf05270 */
[----:B------:R-:W-:Y:S02]  /*2350*/  USEL UR7, URZ, 0x1, UP0 ;  /* 0x00000001ff077887 */ /* 0x000fe40008000000 */
[----:B------:R-:W-:-:S04]  /*2360*/  USEL UR6, UR6, URZ, UP0 ;  /* 0x000000ff06067287 */ /* 0x000fc80008000000 */
[----:B------:R-:W-:Y:S01]  /*2370*/  ULEA UR5, UR6, UR4, 0x3 ;  /* 0x0000000406057291 */ /* 0x000fe2000f8e18ff */
[----:B-1----:R-:W-:-:S04]  /*2380*/  LOP3.LUT R2, R17, UR7, RZ, 0x3c, !PT ;  /* 0x0000000711027c12 */ /* 0x002fc8000f8e3cff */
[----:B------:R-:W-:-:S04]  /*2390*/  SHF.L.U32 R3, R2, 0x1f, RZ ;  /* 0x0000001f02037819 */ /* 0x000fc800000006ff */
[----:B------:R-:W1:Y:S02]  /*23a0*/  SYNCS.PHASECHK.TRANS64.TRYWAIT P0, [UR5], R3 ;  /* 0x00000003ff0075a7 */ /* 0x000e640008001105 */
[----:B-1----:R-:W-:Y:S05]  /*23b0*/  @!P0 BRA `(.L_x_37) ;  /* 0x0000006c00148947 */ /* 0x002fea0003800000 */
.L_x_138:
[----:B------:R-:W-:-:S04]  /*23c0*/  UIADD3 UR6, UPT, UPT, UR6, 0x1, URZ ;  /* 0x0000000106067890 */ /* 0x000fc8000fffe0ff */
[----:B------:R-:W-:-:S04]  /*23d0*/  UISETP.NE.AND UP0, UPT, UR6, 0x4, UPT ;  /* 0x000000040600788c */ /* 0x000fc8000bf05270 */
[----:B------:R-:W-:Y:S02]  /*23e0*/  USEL UR7, URZ, 0x1, UP0 ;  /* 0x00000001ff077887 */ /* 0x000fe40008000000 */
[----:B------:R-:W-:-:S04]  /*23f0*/  USEL UR6, UR6, URZ, UP0 ;  /* 0x000000ff06067287 */ /* 0x000fc80008000000 */
[----:B------:R-:W-:Y:S01]  /*2400*/  ULEA UR5, UR6, UR4, 0x3 ;  /* 0x0000000406057291 */ /* 0x000fe2000f8e18ff */
[----:B------:R-:W-:-:S04]  /*2410*/  LOP3.LUT R2, R2, UR7, RZ, 0x3c, !PT ;  /* 0x0000000702027c12 */ /* 0x000fc8000f8e3cff */
[----:B-1----:R-:W-:-:S04]  /*2420*/  SHF.L.U32 R3, R2, 0x1f, RZ ;  /* 0x0000001f02037819 */ /* 0x002fc800000006ff */
[----:B------:R-:W1:Y:S02]  /*2430*/  SYNCS.PHASECHK.TRANS64.TRYWAIT P0, [UR5], R3 ;  /* 0x00000003ff0075a7 */ /* 0x000e640008001105 */
[----:B-1----:R-:W-:Y:S05]  /*2440*/  @!P0 BRA `(.L_x_38) ;  /* 0x0000006c00088947 */ /* 0x002fea0003800000 */
.L_x_140:
[----:B------:R-:W-:-:S04]  /*2450*/  UIADD3 UR6, UPT, UPT, UR6, 0x1, URZ ;  /* 0x0000000106067890 */ /* 0x000fc8000fffe0ff */
[----:B------:R-:W-:-:S04]  /*2460*/  UISETP.NE.AND UP0, UPT, UR6, 0x4, UPT ;  /* 0x000000040600788c */ /* 0x000fc8000bf05270 */
[----:B------:R-:W-:Y:S02]  /*2470*/  USEL UR5, URZ, 0x1, UP0 ;  /* 0x00000001ff057887 */ /* 0x000fe40008000000 */
[----:B------:R-:W-:-:S04]  /*2480*/  USEL UR6, UR6, URZ, UP0 ;  /* 0x000000ff06067287 */ /* 0x000fc80008000000 */
[----:B------:R-:W-:Y:S01]  /*2490*/  ULEA UR6, UR6, UR4, 0x3 ;  /* 0x0000000406067291 */ /* 0x000fe2000f8e18ff */
[----:B------:R-:W-:-:S04]  /*24a0*/  LOP3.LUT R2, R2, UR5, RZ, 0x3c, !PT ;  /* 0x0000000502027c12 */ /* 0x000fc8000f8e3cff */
[----:B------:R-:W-:Y:S01]  /*24b0*/  SHF.L.U32 R2, R2, 0x1f, RZ ;  /* 0x0000001f02027819 */ /* 0x000fe200000006ff */
[----:B-1--4-:R-:W-:-:S07]  /*24c0*/  IMAD.U32 R0, RZ, RZ, UR6 ;  /* 0x00000006ff007e24 */ /* 0x012fce000f8e00ff */
.L_x_39:
[----:B-1----:R1:W2:Y:S02]  /*24d0*/  SYNCS.PHASECHK.TRANS64.TRYWAIT P0, [R0+URZ], R2 ;  /* 0x00000002000075a7 */ /* 0x0022a400080011ff */
[----:B--2---:R-:W-:Y:S05]  /*24e0*/  @!P0 NANOSLEEP.SYNCS 0x989680 ;  /* 0x009896800000895d */ /* 0x004fea0003900000 */
[----:B------:R-:W2:Y:S02]  /*24f0*/  @!P0 SYNCS.PHASECHK.TRANS64 P0, [R0+URZ], R2 ;  /* 0x00000002000085a7 */ /* 0x000ea400080010ff */
[----:B--2---:R-:W-:Y:S05]  /*2500*/  @P0 EXIT ;  /* 0x000000000000094d */ /* 0x004fea0003800000 */
[----:B------:R-:W-:Y:S05]  /*2510*/  BRA `(.L_x_39) ;  /* 0xfffffffc00ec7947 */ /* 0x000fea000383ffff */
.L_x_17:
[----:B------:R-:W-:-:S04]  /*2520*/  UISETP.NE.AND UP1, UPT, UR37, URZ, UPT ;  /* 0x000000ff2500728c */ /* 0x000fc8000bf25270 */
[----:B------:R-:W-:-:S09]  /*2530*/  UISETP.NE.OR UP1, UPT, UR8, 0x1, UP1 ;  /* 0x000000010800788c */ /* 0x000fd20008f25670 */
[----:B------:R-:W-:Y:S05]  /*2540*/  BRA.U UP1, `(.L_x_40) ;  /* 0x0000000501487547 */ /* 0x000fea000b800000 */
[----:B------:R-:W-:Y:S01]  /*2550*/  ISETP.NE.AND P2, PT, R2, RZ, PT ;  /* 0x000000ff0200720c */ /* 0x000fe20003f45270 */
[----:B------:R-:W-:Y:S01]  /*2560*/  IMAD.MOV.U32 R12, RZ, RZ, 0x1 ;  /* 0x00000001ff0c7424 */ /* 0x000fe200078e00ff */
[----:B------:R-:W-:Y:S02]  /*2570*/  CS2R R10, SRZ ;  /* 0x00000000000a7805 */ /* 0x000fe4000001ff00 */
[----:B------:R-:W-:Y:S01]  /*2580*/  CS2R R8, SRZ ;  /* 0x0000000000087805 */ /* 0x000fe2000001ff00 */
[----:B------:R-:W-:Y:S01]  /*2590*/  UMOV UR4, 0x400 ;  /* 0x0000040000047882 */ /* 0x000fe20000000000 */
[----:B------:R-:W-:Y:S01]  /*25a0*/  UMOV UR6, URZ ;  /* 0x000000ff00067c82 */ /* 0x000fe20008000000 */
[----:B------:R-:W-:-:S12]  /*25b0*/  ULEA UR37, UR37, UR4, 0x18 ;  /* 0x0000000425257291 */ /* 0x000fd8000f8ec0ff */
.L_x_44:
[----:B------:R-:W-:Y:S02]  /*25c0*/  LEA R0, R8, UR37, 0x3 ;  /* 0x0000002508007c11 */ /* 0x000fe4000f8e18ff */
[----:B------:R-:W-:-:S03]  /*25d0*/  SHF.L.U32 R4, R9, 0x1f, RZ ;  /* 0x0000001f09047819 */ /* 0x000fc600000006ff */
[----:B------:R-:W-:Y:S01]  /*25e0*/  VIADD R5, R0, 0x100 ;  /* 0x0000010000057836 */ /* 0x000fe20000000000 */
[----:B------:R-:W1:Y:S02]  /*25f0*/  SYNCS.PHASECHK.TRANS64.TRYWAIT P0, [R0+URZ+0xf0], R4 ;  /* 0x0000f004000075a7 */ /* 0x000e6400080011ff */
[----:B-1----:R-:W-:Y:S05]  /*2600*/  @!P0 BRA `(.L_x_41) ;  /* 0x0000006800b08947 */ /* 0x002fea0003800000 */
.L_x_141:
[----:B------:R-:W-:Y:S01]  /*2610*/  ULEA UR5, UR6, UR37, 0x3 ;  /* 0x0000002506057291 */ /* 0x000fe2000f8e18ff */
[----:B-1----:R-:W-:Y:S01]  /*2620*/  PRMT R0, RZ, 0x654, R5 ;  /* 0x00000654ff007816 */ /* 0x002fe20000000005 */
[----:B------:R-:W-:Y:S01]  /*2630*/  @!P2 IMAD.MOV.U32 R4, RZ, RZ, 0x10 ;  /* 0x00000010ff04a424 */ /* 0x000fe200078e00ff */
[----:B------:R-:W-:Y:S01]  /*2640*/  SHF.L.U32 R5, R12, 0x1f, RZ ;  /* 0x0000001f0c057819 */ /* 0x000fe200000006ff */
[----:B------:R-:W-:Y:S01]  /*2650*/  UIADD3 UR4, UPT, UPT, UR5, 0x90, URZ ;  /* 0x0000009005047890 */ /* 0x000fe2000fffe0ff */
[----:B------:R1:W-:Y:S05]  /*2660*/  SYNCS.ARRIVE.TRANS64.RED.A1T0 RZ, [R0+URZ], RZ ;  /* 0x000000ff00ff79a7 */ /* 0x0003ea00081004ff */
[----:B------:R-:W-:Y:S01]  /*2670*/  IMAD.U32 R6, RZ, RZ, UR4 ;  /* 0x00000004ff067e24 */ /* 0x000fe2000f8e00ff */
[----:B------:R-:W2:Y:S04]  /*2680*/  SYNCS.PHASECHK.TRANS64.TRYWAIT P0, [UR5+0xa0], R5 ;  /* 0x0000a005ff0075a7 */ /* 0x000ea80008001105 */
[----:B------:R-:W-:Y:S01]  /*2690*/  PRMT R6, R2, 0x654, R6 ;  /* 0x0000065402067816 */ /* 0x000fe20000000006 */
[----:B-12---:R-:W-:Y:S06]  /*26a0*/  @!P0 BRA `(.L_x_42) ;  /* 0x00000068009c8947 */ /* 0x006fec0003800000 */
.L_x_143:
[----:B------:R-:W-:Y:S01]  /*26b0*/  ULEA UR4, UR6, UR37, 0x4 ;  /* 0x0000002506047291 */ /* 0x000fe2000f8e20ff */
[----:B------:R-:W-:Y:S01]  /*26c0*/  SEL R3, R6, R3, !P2 ;  /* 0x0000000306037207 */ /* 0x000fe20005000000 */
[----:B------:R-:W-:Y:S01]  /*26d0*/  UIADD3 UR5, UPT, UPT, UR5, 0x90, URZ ;  /* 0x0000009005057890 */ /* 0x000fe2000fffe0ff */
[----:B-1----:R-:W-:Y:S01]  /*26e0*/  LEA R0, R11, UR37, 0x3 ;  /* 0x000000250b007c11 */ /* 0x002fe2000f8e18ff */
[----:B------:R-:W-:Y:S01]  /*26f0*/  UIADD3 UR4, UPT, UPT, UR4, 0x120, URZ ;  /* 0x0000012004047890 */ /* 0x000fe2000fffe0ff */
[----:B------:R1:W-:Y:S01]  /*2700*/  @!P2 SYNCS.ARRIVE.TRANS64.RED RZ, [R3+URZ], R4 ;  /* 0x0000000403ffa9a7 */ /* 0x0003e200080004ff */
[----:B------:R-:W-:Y:S01]  /*2710*/  UIADD3 UR6, UPT, UPT, UR6, 0x1, URZ ;  /* 0x0000000106067890 */ /* 0x000fe2000fffe0ff */
[----:B------:R-:W-:-:S03]  /*2720*/  VIADD R8, R8, 0x1 ;  /* 0x0000000108087836 */ /* 0x000fc60000000000 */
[----:B------:R-:W-:Y:S02]  /*2730*/  UISETP.NE.AND UP0, UPT, UR6, 0x2, UPT ;  /* 0x000000020600788c */ /* 0x000fe4000bf05270 */
[----:B------:R-:W-:Y:S01]  /*2740*/  ISETP.NE.AND P0, PT, R8, 0x2, PT ;  /* 0x000000020800780c */ /* 0x000fe20003f05270 */
[----:B------:R-:W-:Y:S06]  /*2750*/  UGETNEXTWORKID.BROADCAST [UR4], [UR5] ;  /* 0x00000000040073ca */ /* 0x000fec0008000100 */
[----:B------:R-:W-:Y:S02]  /*2760*/  USEL UR4, URZ, 0x1, UP0 ;  /* 0x00000001ff047887 */ /* 0x000fe40008000000 */
[----:B------:R-:W-:-:S04]  /*2770*/  USEL UR6, UR6, URZ, UP0 ;  /* 0x000000ff06067287 */ /* 0x000fc80008000000 */
[----:B------:R-:W-:Y:S02]  /*2780*/  LOP3.LUT R12, R12, UR4, RZ, 0x3c, !PT ;  /* 0x000000040c0c7c12 */ /* 0x000fe4000f8e3cff */
[----:B-1----:R-:W-:-:S04]  /*2790*/  SHF.L.U32 R4, R10, 0x1f, RZ ;  /* 0x0000001f0a047819 */ /* 0x002fc800000006ff */
[----:B------:R-:W1:Y:S02]  /*27a0*/  SYNCS.PHASECHK.TRANS64.TRYWAIT P1, [R0+URZ+0x90], R4 ;  /* 0x00009004000075a7 */ /* 0x000e6400080211ff */
[----:B-1----:R-:W-:Y:S05]  /*27b0*/  @!P1 BRA `(.L_x_43) ;  /* 0x0000006800709947 */ /* 0x002fea0003800000 */
.L_x_144:
[C---:B-1----:R-:W-:Y:S01]  /*27c0*/  LEA R4, R11.reuse, UR37, 0x4 ;  /* 0x000000250b047c11 */ /* 0x042fe2000f8e20ff */
[----:B------:R-:W-:Y:S01]  /*27d0*/  VIADD R0, R0, 0xa0 ;  /* 0x000000a000007836 */ /* 0x000fe20000000000 */
[----:B------:R-:W-:Y:S01]  /*27e0*/  SEL R8, R8, RZ, P0 ;  /* 0x000000ff08087207 */ /* 0x000fe20000000000 */
[----:B------:R-:W-:-:S03]  /*27f0*/  VIADD R11, R11, 0x1 ;  /* 0x000000010b0b7836 */ /* 0x000fc60000000000 */
[----:B------:R-:W1:Y:S01]  /*2800*/  LDS.128 R4, [R4+0x120] ;  /* 0x0001200004047984 */ /* 0x000e620000000c00 */
[----:B------:R-:W-:Y:S02]  /*2810*/  PRMT R0, RZ, 0x654, R0 ;  /* 0x00000654ff007816 */ /* 0x000fe40000000000 */
[C---:B------:R-:W-:Y:S01]  /*2820*/  ISETP.NE.AND P1, PT, R11.reuse, 0x2, PT ;  /* 0x000000020b00780c */ /* 0x040fe20003f25270 */
[----:B------:R-:W-:Y:S01]  /*2830*/  @!PT LDS RZ, [RZ] ;  /* 0x00000000fffff984 */ /* 0x000fe20000000800 */
[----:B------:R-:W-:Y:S01]  /*2840*/  @!PT LDS RZ, [RZ] ;  /* 0x00000000fffff984 */ /* 0x000fe20000000800 */
[----:B------:R-:W-:Y:S01]  /*2850*/  @!PT LDS RZ, [RZ] ;  /* 0x00000000fffff984 */ /* 0x000fe20000000800 */
[----:B------:R-:W-:Y:S01]  /*2860*/  @!PT LDS RZ, [RZ] ;  /* 0x00000000fffff984 */ /* 0x000fe20000000800 */
[----:B------:R2:W-:Y:S06]  /*2870*/  MEMBAR.ALL.CTA ;  /* 0x0000000000007992 */ /* 0x0005ec0000008000 */
[----:B--2---:R-:W2:Y:S01]  /*2880*/  FENCE.VIEW.ASYNC.S ;  /* 0x00000000000073c6 */ /* 0x004ea20000000000 */
[----:B------:R-:W-:Y:S01]  /*2890*/  SEL R11, R11, RZ, P1 ;  /* 0x000000ff0b0b7207 */ /* 0x000fe20000800000 */
[----:B--2---:R2:W-:Y:S01]  /*28a0*/  SYNCS.ARRIVE.TRANS64.RED.A1T0 RZ, [R0+URZ], RZ ;  /* 0x000000ff00ff79a7 */ /* 0x0045e200081004ff */
[----:B-1----:R-:W-:-:S02]  /*28b0*/  LOP3.LUT P3, RZ, R6, 0x1, RZ, 0xc0, !PT ;  /* 0x0000000106ff7812 */ /* 0x002fc4000786c0ff */
[----:B------:R-:W-:-:S04]  /*28c0*/  SEL R4, RZ, 0x1, P1 ;  /* 0x00000001ff047807 */ /* 0x000fc80000800000 */
[----:B------:R-:W-:Y:S02]  /*28d0*/  LOP3.LUT R10, R10, R4, RZ, 0x3c, !PT ;  /* 0x000000040a0a7212 */ /* 0x000fe400078e3cff */
[----:B--2---:R-:W-:-:S04]  /*28e0*/  SEL R0, RZ, 0x1, P0 ;  /* 0x00000001ff007807 */ /* 0x004fc80000000000 */
[----:B------:R-:W-:Y:S01]  /*28f0*/  LOP3.LUT R9, R9, R0, RZ, 0x3c, !PT ;  /* 0x0000000009097212 */ /* 0x000fe200078e3cff */
[----:B------:R-:W-:Y:S06]  /*2900*/  @P3 BRA `(.L_x_44) ;  /* 0xfffffffc002c3947 */ /* 0x000fec000383ffff */
[----:B------:R-:W-:Y:S01]  /*2910*/  ULEA UR5, UR6, UR37, 0x3 ;  /* 0x0000002506057291 */ /* 0x000fe2000f8e18ff */
[----:B------:R-:W-:-:S08]  /*2920*/  SHF.L.U32 R2, R12, 0x1f, RZ ;  /* 0x0000001f0c027819 */ /* 0x000fd000000006ff */
[----:B------:R-:W1:Y:S02]  /*2930*/  SYNCS.PHASECHK.TRANS64 P0, [UR5+0xa0], R2 ;  /* 0x0000a002ff0075a7 */ /* 0x000e640008001005 */
[----:B-1----:R-:W-:Y:S05]  /*2940*/  @P0 BRA `(.L_x_45) ;  /* 0x0000000000080947 */ /* 0x002fea0003800000 */
[----:B------:R-:W1:Y:S02]  /*2950*/  SYNCS.PHASECHK.TRANS64.TRYWAIT P0, [UR5+0xa0], R2 ;  /* 0x0000a002ff0075a7 */ /* 0x000e640008001105 */
[----:B-1----:R-:W-:Y:S05]  /*2960*/  @!P0 BRA `(.L_x_46) ;  /* 0x0000006800188947 */ /* 0x002fea0003800000 */
.L_x_45:
[----:B------:R-:W-:-:S04]  /*2970*/  UIADD3 UR4, UPT, UPT, UR6, 0x1, URZ ;  /* 0x0000000106047890 */ /* 0x000fc8000fffe0ff */
[----:B------:R-:W-:-:S04]  /*2980*/  UISETP.NE.AND UP0, UPT, UR4, 0x2, UPT ;  /* 0x000000020400788c */ /* 0x000fc8000bf05270 */
[----:B------:R-:W-:Y:S02]  /*2990*/  USEL UR7, URZ, 0x1, UP0 ;  /* 0x00000001ff077887 */ /* 0x000fe40008000000 */
[----:B------:R-:W-:-:S04]  /*29a0*/  USEL UR4, UR4, URZ, UP0 ;  /* 0x000000ff04047287 */ /* 0x000fc80008000000 */
[----:B------:R-:W-:Y:S01]  /*29b0*/  ULEA UR4, UR4, UR37, 0x3 ;  /* 0x0000002504047291 */ /* 0x000fe2000f8e18ff */
[----:B-1----:R-:W-:-:S04]  /*29c0*/  LOP3.LUT R2, R12, UR7, RZ, 0x3c, !PT ;  /* 0x000000070c027c12 */ /* 0x002fc8000f8e3cff */
[----:B------:R-:W-:-:S04]  /*29d0*/  SHF.L.U32 R0, R2, 0x1f, RZ ;  /* 0x0000001f02007819 */ /* 0x000fc800000006ff */
[----:B------:R-:W1:Y:S02]  /*29e0*/  SYNCS.PHASECHK.TRANS64 P0, [UR4+0xa0], R0 ;  /* 0x0000a000ff0075a7 */ /* 0x000e640008001004 */
[----:B-1----:R-:W-:Y:S05]  /*29f0*/  @P0 EXIT ;  /* 0x000000000000094d */ /* 0x002fea0003800000 */
[----:B------:R-:W-:Y:S02]  /*2a00*/  SHF.L.U32 R2, R2, 0x1f, RZ ;  /* 0x0000001f02027819 */ /* 0x000fe400000006ff */
[----:B------:R-:W-:-:S07]  /*2a10*/  MOV R0, UR4 ;  /* 0x0000000400007c02 */ /* 0x000fce0008000f00 */
.L_x_47:
[----:B-1----:R1:W2:Y:S02]  /*2a20*/  SYNCS.PHASECHK.TRANS64.TRYWAIT P0, [R0+URZ+0xa0], R2 ;  /* 0x0000a002000075a7 */ /* 0x0022a400080011ff */
[----:B--2---:R-:W-:Y:S05]  /*2a30*/  @!P0 NANOSLEEP.SYNCS 0x989680 ;  /* 0x009896800000895d */ /* 0x004fea0003900000 */
[----:B------:R-:W2:Y:S02]  /*2a40*/  @!P0 SYNCS.PHASECHK.TRANS64 P0, [R0+URZ+0xa0], R2 ;  /* 0x0000a002000085a7 */ /* 0x000ea400080010ff */
[----:B--2---:R-:W-:Y:S05]  /*2a50*/  @P0 EXIT ;  /* 0x000000000000094d */ /* 0x004fea0003800000 */
[----:B------:R-:W-:Y:S05]  /*2a60*/  BRA `(.L_x_47) ;  /* 0xfffffffc00ec7947 */ /* 0x000fea000383ffff */
.L_x_40:
[----:B------:R-:W-:-:S09]  /*2a70*/  UISETP.NE.AND UP1, UPT, UR8, URZ, UPT ;  /* 0x000000ff0800728c */ /* 0x000fd2000bf25270 */
[----:B------:R-:W-:Y:S05]  /*2a80*/  BRA.U UP1, `(.L_x_48) ;  /* 0x0000000d01c87547 */ /* 0x000fea000b800000 */
[----:B------:R-:W-:Y:S01]  /*2a90*/  UMOV UR4, 0x40 ;  /* 0x0000004000047882 */ /* 0x000fe20000000000 */
[----:B------:R-:W-:Y:S01]  /*2aa0*/  NOP ;  /* 0x0000000000007918 */ /* 0x000fe20000000000 */
[----:B------:R-:W-:Y:S01]  /*2ab0*/  ULEA UR4, UR37, UR4, 0x18 ;  /* 0x0000000425047291 */ /* 0x000fe2000f8ec0ff */
[----:B------:R-:W-:Y:S02]  /*2ac0*/  UMOV UR5, 0x400 ;  /* 0x0000040000057882 */ /* 0x000fe40000000000 */
[----:B------:R-:W-:-:S06]  /*2ad0*/  ULEA UR37, UR37, UR5, 0x18 ;  /* 0x0000000525257291 */ /* 0x000fcc000f8ec0ff */
[----:B------:R-:W1:Y:S02]  /*2ae0*/  LDS.U8 R0, [UR4+0x1c] ;  /* 0x00001c04ff007984 */ /* 0x000e640008000000 */
[----:B-1----:R-:W-:-:S13]  /*2af0*/  ISETP.NE.AND P0, PT, R0, RZ, PT ;  /* 0x000000ff0000720c */ /* 0x002fda0003f05270 */
[----:B------:R-:W-:Y:S05]  /*2b00*/  @P0 BRA `(.L_x_49) ;  /* 0x0000000000580947 */ /* 0x000fea0003800000 */
[----:B------:R-:W-:-:S13]  /*2b10*/  ELECT P0, URZ, PT ;  /* 0x0000000000ff782f */ /* 0x000fda0003800000 */
[----:B------:R-:W-:Y:S05]  /*2b20*/  @!P0 BRA `(.L_x_50) ;  /* 0x0000000000608947 */ /* 0x000fea0003800000 */
[----:B------:R-:W-:Y:S01]  /*2b30*/  UMOV UR5, 0x10 ;  /* 0x0000001000057882 */ /* 0x000fe20000000000 */
[----:B------:R-:W-:Y:S01]  /*2b40*/  HFMA2 R0, -RZ, RZ, 0, 5.9604644775390625e-08 ;  /* 0x00000001ff007431 */ /* 0x000fe200000001ff */
[----:B------:R-:W-:-:S03]  /*2b50*/  MOV R2, 0xffff ;  /* 0x0000ffff00027802 */ /* 0x000fc60000000f00 */
[----:B------:R-:W-:Y:S04]  /*2b60*/  DEPBAR.LE SB1, 0x36 ;  /* 0x00009d800000791a */ /* 0x000fe80000000000 */
[----:B------:R-:W1:Y:S02]  /*2b70*/  UTCATOMSWS.FIND_AND_SET.ALIGN UP0, UR5, UR5 ;  /* 0x00000005000575e3 */ /* 0x000e640008000800 */
[----:B-1----:R-:W-:Y:S01]  /*2b80*/  MOV R3, UR5 ;  /* 0x0000000500037c02 */ /* 0x002fe20008000f00 */
[----:B------:R-:W-:Y:S06]  /*2b90*/  BRA.U UP0, `(.L_x_51) ;  /* 0x0000000100187547 */ /* 0x000fec000b800000 */
.L_x_52:
[----:B------:R-:W-:Y:S05]  /*2ba0*/  NANOSLEEP 0x64 ;  /* 0x000000640000795d */ /* 0x000fea0003800000 */
[----:B------:R-:W-:-:S05]  /*2bb0*/  UMOV UR5, 0x10 ;  /* 0x0000001000057882 */ /* 0x000fca0000000000 */
[----:B------:R-:W-:Y:S04]  /*2bc0*/  DEPBAR.LE SB1, 0x36 ;  /* 0x00009d800000791a */ /* 0x000fe80000000000 */
[----:B------:R-:W1:Y:S02]  /*2bd0*/  UTCATOMSWS.FIND_AND_SET.ALIGN UP0, UR5, UR5 ;  /* 0x00000005000575e3 */ /* 0x000e640008000800 */
[----:B-1----:R-:W-:Y:S01]  /*2be0*/  MOV R3, UR5 ;  /* 0x0000000500037c02 */ /* 0x002fe20008000f00 */
[----:B------:R-:W-:Y:S05]  /*2bf0*/  BRA.U !UP0, `(.L_x_52) ;  /* 0xfffffffd08e87547 */ /* 0x000fea000b83ffff */
.L_x_51:
[-C--:B------:R-:W-:Y:S02]  /*2c00*/  SHF.L.U32 R2, R2, R3.reuse, RZ ;  /* 0x0000000302027219 */ /* 0x080fe400000006ff */
[----:B------:R-:W-:Y:S01]  /*2c10*/  SHF.L.U32 R0, R0, R3, RZ ;  /* 0x0000000300007219 */ /* 0x000fe200000006ff */
[----:B------:R-:W-:Y:S02]  /*2c20*/  IMAD.SHL.U32 R3, R3, 0x20, RZ ;  /* 0x0000002003037824 */ /* 0x000fe400078e00ff */
[----:B------:R1:W-:Y:S04]  /*2c30*/  ATOMS.OR RZ, [UR4+0x14], R2 ;  /* 0x00001402ffff798c */ /* 0x0003e8000b000004 */
[----:B------:R1:W-:Y:S04]  /*2c40*/  ATOMS.OR RZ, [UR4+0x18], R0 ;  /* 0x00001800ffff798c */ /* 0x0003e8000b000004 */
[----:B------:R1:W-:Y:S01]  /*2c50*/  STS [UR37+0x140], R3 ;  /* 0x00014003ff007988 */ /* 0x0003e20008000825 */
[----:B------:R-:W-:Y:S05]  /*2c60*/  BRA `(.L_x_50) ;  /* 0x0000000000107947 */ /* 0x000fea0003800000 */
.L_x_49:
[----:B------:R-:W-:Y:S02]  /*2c70*/  MOV R0, 0xffffffff ;  /* 0xffffffff00007802 */ /* 0x000fe40000000f00 */
[----:B------:R-:W-:-:S03]  /*2c80*/  MOV R2, 0x2cb0 ;  /* 0x00002cb000027802 */ /* 0x000fc60000000f00 */
[----:B------:R1:W-:Y:S04]  /*2c90*/  STS [UR37+0x140], R0 ;  /* 0x00014000ff007988 */ /* 0x0003e80008000825 */
[----:B-1-3-5:R-:W-:Y:S05]  /*2ca0*/  CALL.REL.NOINC `($__internal_1_$__cuda_sm10x_tcgen05_guardrail_trap_phase_invalid_during_alloc) ;  /* 0x0000006c00607944 */ /* 0x02afea0003c00000 */
.L_x_50:
[----:B------:R-:W-:Y:S05]  /*2cb0*/  WARPSYNC.ALL ;  /* 0x0000000000007948 */ /* 0x000fea0003800000 */
[----:B------:R-:W2:Y:S01]  /*2cc0*/  S2UR UR5, SR_CgaCtaId ;  /* 0x00000000000579c3 */ /* 0x000ea20000008800 */
[----:B------:R-:W-:Y:S01]  /*2cd0*/  UMOV UR4, 0x400 ;  /* 0x0000040000047882 */ /* 0x000fe20000000000 */
[----:B------:R-:W-:-:S06]  /*2ce0*/  NOP ;  /* 0x0000000000007918 */ /* 0x000fcc0000000000 */
[----:B------:R-:W-:Y:S06]  /*2cf0*/  BAR.ARV 0x6, 0xa0 ;  /* 0x0182800000007b1d */ /* 0x000fec0000002000 */
[----:B------:R-:W4:Y:S01]  /*2d00*/  LDCU UR7, c[0x0][0x38c] ;  /* 0x00007180ff0777ac */ /* 0x000f220008000800 */
[----:B------:R-:W-:Y:S01]  /*2d10*/  IMAD.MOV.U32 R11, RZ, RZ, 0x1 ;  /* 0x00000001ff0b7424 */ /* 0x000fe200078e00ff */
[----:B------:R-:W-:Y:S01]  /*2d20*/  CS2R R8, SRZ ;  /* 0x0000000000087805 */ /* 0x000fe2000001ff00 */
[----:B------:R-:W-:Y:S01]  /*2d30*/  IMAD.MOV.U32 R10, RZ, RZ, RZ ;  /* 0x000000ffff0a7224 */ /* 0x000fe200078e00ff */
[----:B------:R-:W3:Y:S01]  /*2d40*/  LDCU UR6, c[0x0][0x38c] ;  /* 0x00007180ff0677ac */ /* 0x000ee20008000800 */
[----:B------:R-:W-:Y:S01]  /*2d50*/  UMOV UR14, URZ ;  /* 0x000000ff000e7c82 */ /* 0x000fe20008000000 */
[----:B------:R-:W-:Y:S01]  /*2d60*/  UMOV UR13, URZ ;  /* 0x000000ff000d7c82 */ /* 0x000fe20008000000 */
[----:B--2---:R-:W-:Y:S01]  /*2d70*/  ULEA UR5, UR5, UR4, 0x18 ;  /* 0x0000000405057291 */ /* 0x004fe2000f8ec0ff */
[----:B------:R-:W-:Y:S01]  /*2d80*/  UMOV UR24, 0x0 ;  /* 0x0000000000187882 */ /* 0x000fe20000000000 */
[----:B------:R-:W-:-:S02]  /*2d90*/  UMOV UR25, 0x4408490 ;  /* 0x0440849000197882 */ /* 0x000fc40000000000 */
[----:B------:R-:W-:Y:S02]  /*2da0*/  UIADD3 UR10, UPT, UPT, UR5, 0x10800, URZ ;  /* 0x00010800050a7890 */ /* 0x000fe4000fffe0ff */
[----:B------:R-:W-:Y:S02]  /*2db0*/  UIADD3 UR15, UPT, UPT, UR5, 0x8800, URZ ;  /* 0x00008800050f7890 */ /* 0x000fe4000fffe0ff */
[----:B----4-:R-:W-:Y:S01]  /*2dc0*/  UIADD3 UR7, UPT, UPT, UR7, 0x3f, URZ ;  /* 0x0000003f07077890 */ /* 0x010fe2000fffe0ff */
[----:B-1----:R-:W1:Y:S01]  /*2dd0*/  LDS R0, [UR5+0x140] ;  /* 0x00014005ff007984 */ /* 0x002e620008000800 */
[----:B------:R-:W-:Y:S02]  /*2de0*/  USHF.R.U32.HI UR10, URZ, 0x4, UR10 ;  /* 0x00000004ff0a7899 */ /* 0x000fe4000801160a */
[----:B------:R-:W-:Y:S02]  /*2df0*/  USHF.R.S32.HI UR4, URZ, 0x1f, UR7 ;  /* 0x0000001fff047899 */ /* 0x000fe40008011407 */
[----:B------:R-:W-:-:S02]  /*2e00*/  USHF.R.U32.HI UR15, URZ, 0x4, UR15 ;  /* 0x00000004ff0f7899 */ /* 0x000fc4000801160f */
[----:B------:R-:W-:Y:S02]  /*2e10*/  ULEA.HI UR4, UR4, UR7, URZ, 0x6 ;  /* 0x0000000704047291 */ /* 0x000fe4000f8f30ff */
[----:B------:R-:W-:Y:S02]  /*2e20*/  ULOP3.LUT UR10, UR10, 0x3fff, URZ, 0xc0, !UPT ;  /* 0x00003fff0a0a7892 */ /* 0x000fe4000f8ec0ff */
[----:B------:R-:W-:Y:S01]  /*2e30*/  USHF.R.S32.HI UR4, URZ, 0x6, UR4 ;  /* 0x00000006ff047899 */ /* 0x000fe20008011404 */
[----:B------:R-:W-:Y:S01]  /*2e40*/  UMOV UR22, 0x0 ;  /* 0x0000000000167882 */ /* 0x000fe20000000000 */
[----:B------:R-:W-:Y:S02]  /*2e50*/  UMOV UR23, 0x4408490 ;  /* 0x0440849000177882 */ /* 0x000fe40000000000 */
[----:B------:R-:W-:Y:S02]  /*2e60*/  UISETP.LT.AND UP0, UPT, UR4, 0x1, UPT ;  /* 0x000000010400788c */ /* 0x000fe4000bf01270 */
[----:B------:R-:W-:-:S02]  /*2e70*/  ULOP3.LUT UR15, UR15, 0x3fff, URZ, 0xc0, !UPT ;  /* 0x00003fff0f0f7892 */ /* 0x000fc4000f8ec0ff */
[----:B------:R-:W-:Y:S02]  /*2e80*/  USEL UR9, UR4, 0x1, !UP0 ;  /* 0x0000000104097887 */ /* 0x000fe4000c000000 */
[----:B------:R-:W-:Y:S02]  /*2e90*/  ULOP3.LUT UR10, UR10, 0x10000, URZ, 0xfc, !UPT ;  /* 0x000100000a0a7892 */ /* 0x000fe4000f8efcff */
[----:B------:R-:W-:Y:S02]  /*2ea0*/  UIADD3 UR9, UPT, UPT, -UR9, URZ, URZ ;  /* 0x000000ff09097290 */ /* 0x000fe4000fffe1ff */
[----:B---3--:R-:W-:Y:S01]  /*2eb0*/  UISETP.GE.AND UP3, UPT, UR6, 0x1, UPT ;  /* 0x000000010600788c */ /* 0x008fe2000bf66270 */
[----:B------:R-:W-:Y:S01]  /*2ec0*/  UMOV UR20, 0x0 ;  /* 0x0000000000147882 */ /* 0x000fe20000000000 */
[----:B------:R-:W-:Y:S01]  /*2ed0*/  UMOV UR21, 0x4408490 ;  /* 0x0440849000157882 */ /* 0x000fe20000000000 */
[----:B------:R-:W-:Y:S01]  /*2ee0*/  UMOV UR18, 0x0 ;  /* 0x0000000000127882 */ /* 0x000fe20000000000 */
[----:B------:R-:W-:Y:S01]  /*2ef0*/  UMOV UR19, 0x4408490 ;  /* 0x0440849000137882 */ /* 0x000fe20000000000 */
[----:B-1----:R-:W-:-:S15]  /*2f00*/  R2UR UR16, R0 ;  /* 0x00000000001072ca */ /* 0x002fde00000e0000 */
.L_x_59:
[----:B------:R-:W-:Y:S02]  /*2f10*/  LEA R0, R10, UR5, 0x3 ;  /* 0x000000050a007c11 */ /* 0x000fe4000f8e18ff */
[----:B------:R-:W-:Y:S02]  /*2f20*/  SHF.L.U32 R2, R9, 0x1f, RZ ;  /* 0x0000001f09027819 */ /* 0x000fe400000006ff */
[----:B------:R-:W-:Y:S01]  /*2f30*/  PLOP3.LUT P0, PT, PT, PT, UP3, 0x80, 0x8 ;  /* 0x000000000008781c */ /* 0x000fe20003f0f038 */
[----:B------:R-:W-:Y:S01]  /*2f40*/  VIADD R3, R0, 0xa0 ;  /* 0x000000a000037836 */ /* 0x000fe20000000000 */
[----:B-1----:R-:W1:Y:S02]  /*2f50*/  SYNCS.PHASECHK.TRANS64.TRYWAIT P1, [R0+URZ+0x90], R2 ;  /* 0x00009002000075a7 */ /* 0x002e6400080211ff */
[----:B-1-3--:R-:W-:Y:S09]  /*2f60*/  @!P1 BRA `(.L_x_53) ;  /* 0x0000006000b09947 */ /* 0x00aff20003800000 */
.L_x_146:
[----:B------:R-:W-:Y:S01]  /*2f70*/  LEA R4, R10, UR5, 0x4 ;  /* 0x000000050a047c11 */ /* 0x000fe2000f8e20ff */
[----:B------:R-:W-:Y:S01]  /*2f80*/  @UP3 ULEA UR6, UR13, UR5, 0x3 ;  /* 0x000000050d063291 */ /* 0x000fe2000f8e18ff */
[----:B------:R-:W-:Y:S01]  /*2f90*/  PLOP3.LUT P2, PT, PT, PT, PT, 0x80, 0x8 ;  /* 0x000000000008781c */ /* 0x000fe20003f4f070 */
[----:B------:R-:W-:Y:S01]  /*2fa0*/  ULEA UR7, UR14, UR5, 0x3 ;  /* 0x000000050e077291 */ /* 0x000fe2000f8e18ff */
[----:B------:R-:W-:Y:S02]  /*2fb0*/  PRMT R3, RZ, 0x654, R3 ;  /* 0x00000654ff037816 */ /* 0x000fe40000000003 */
[----:B------:R-:W2:Y:S01]  /*2fc0*/  LDS.128 R4, [R4+0x120] ;  /* 0x0001200004047984 */ /* 0x000ea20000000c00 */
[----:B-1----:R-:W-:Y:S02]  /*2fd0*/  @P0 SHF.L.U32 R2, R8, 0x1f, RZ ;  /* 0x0000001f08020819 */ /* 0x002fe400000006ff */
[----:B------:R-:W-:Y:S01]  /*2fe0*/  SHF.L.U32 R0, R11, 0x1f, RZ ;  /* 0x0000001f0b007819 */ /* 0x000fe200000006ff */
[----:B------:R-:W-:Y:S01]  /*2ff0*/  @!PT LDS RZ, [RZ] ;  /* 0x00000000fffff984 */ /* 0x000fe20000000800 */
[----:B------:R-:W-:Y:S01]  /*3000*/  @!PT LDS RZ, [RZ] ;  /* 0x00000000fffff984 */ /* 0x000fe20000000800 */
[----:B------:R-:W-:Y:S01]  /*3010*/  @!PT LDS RZ, [RZ] ;  /* 0x00000000fffff984 */ /* 0x000fe20000000800 */
[----:B------:R-:W-:Y:S01]  /*3020*/  @!PT LDS RZ, [RZ] ;  /* 0x00000000fffff984 */ /* 0x000fe20000000800 */
[----:B------:R1:W-:Y:S06]  /*3030*/  MEMBAR.ALL.CTA ;  /* 0x0000000000007992 */ /* 0x0003ec0000008000 */
[----:B-1----:R-:W1:Y:S02]  /*3040*/  FENCE.VIEW.ASYNC.S ;  /* 0x00000000000073c6 */ /* 0x002e640000000000 */
[----:B-1----:R1:W-:Y:S01]  /*3050*/  SYNCS.ARRIVE.TRANS64.RED.A1T0 RZ, [R3+URZ], RZ ;  /* 0x000000ff03ff79a7 */ /* 0x0023e200081004ff */
[----:B------:R1:W3:Y:S01]  /*3060*/  @P0 SYNCS.PHASECHK.TRANS64.TRYWAIT P2, [UR6], R2 ;  /* 0x00000002ff0005a7 */ /* 0x0002e20008041106 */
[----:B------:R-:W-:Y:S01]  /*3070*/  ULEA.HI UR6, UR14, UR14, URZ, 0x1 ;  /* 0x0000000e0e067291 */ /* 0x000fe2000f8f08ff */
[----:B--2---:R-:W-:-:S03]  /*3080*/  LOP3.LUT P1, RZ, R6, 0x1, RZ, 0xc0, !PT ;  /* 0x0000000106ff7812 */ /* 0x004fc6000782c0ff */
[----:B------:R-:W-:Y:S02]  /*3090*/  USHF.L.U32 UR8, UR6, 0x7, URZ ;  /* 0x0000000706087899 */ /* 0x000fe400080006ff */
[----:B------:R-:W-:Y:S02]  /*30a0*/  ULOP3.LUT UR6, UR6, 0xffe, URZ, 0xc0, !UPT ;  /* 0x00000ffe06067892 */ /* 0x000fe4000f8ec0ff */
[----:B------:R-:W-:Y:S02]  /*30b0*/  ULOP3.LUT UR8, UR8, 0xffffff00, URZ, 0xc0, !UPT ;  /* 0xffffff0008087892 */ /* 0x000fe4000f8ec0ff */
[----:B------:R-:W-:Y:S02]  /*30c0*/  UIADD3 UR6, UPT, UPT, -UR6, UR14, URZ ;  /* 0x0000000e06067290 */ /* 0x000fe4000fffe1ff */
[----:B------:R-:W-:Y:S01]  /*30d0*/  UIADD3 UR8, UPT, UPT, UR16, UR8, URZ ;  /* 0x0000000810087290 */ /* 0x000fe2000fffe0ff */
[----:B------:R-:W2:Y:S03]  /*30e0*/  SYNCS.PHASECHK.TRANS64.TRYWAIT P0, [UR7+0xd0], R0 ;  /* 0x0000d000ff0075a7 */ /* 0x000ea60008001107 */
[----:B------:R-:W-:Y:S01]  /*30f0*/  ULEA UR8, UR6, UR8, 0x14 ;  /* 0x0000000806087291 */ /* 0x000fe2000f8ea0ff */
[----:B-123--:R-:W-:Y:S11]  /*3100*/  @!P0 BRA `(.L_x_54) ;  /* 0x00000060005c8947 */ /* 0x00eff60003800000 */
.L_x_148:
[----:B------:R-:W-:Y:S01]  /*3110*/  IADD3 R10, PT, PT, R10, 0x1, RZ ;  /* 0x000000010a0a7810 */ /* 0x000fe20007ffe0ff */
[----:B------:R-:W-:Y:S06]  /*3120*/  BRA.U !UP3, `(.L_x_55) ;  /* 0x000000010bc07547 */ /* 0x000fec000b800000 */
[----:B------:R-:W-:Y:S01]  /*3130*/  UPLOP3.LUT UP4, UPT, UPT, UPT, UPT, 0x40, 0x4 ;  /* 0x000000000004789c */ /* 0x000fe20003f8e870 */
[----:B------:R-:W-:Y:S01]  /*3140*/  UMOV UR12, UR9 ;  /* 0x00000009000c7c82 */ /* 0x000fe20008000000 */
[----:B------:R-:W-:Y:S01]  /*3150*/  UMOV UR11, UR4 ;  /* 0x00000004000b7c82 */ /* 0x000fe20008000000 */
[----:B------:R-:W-:-:S08]  /*3160*/  UMOV UR17, UR13 ;  /* 0x0000000d00117c82 */ /* 0x000fd00008000000 */
.L_x_58:
[----:B------:R-:W-:Y:S02]  /*3170*/  UIADD3 UR12, UPT, UPT, UR12, 0x1, URZ ;  /* 0x000000010c0c7890 */ /* 0x000fe4000fffe0ff */
[----:B--2---:R-:W-:Y:S02]  /*3180*/  ULEA UR6, UR17, UR5, 0x3 ;  /* 0x0000000511067291 */ /* 0x004fe4000f8e18ff */
[----:B------:R-:W-:Y:S01]  /*3190*/  UISETP.NE.AND UP0, UPT, UR12, URZ, UPT ;  /* 0x000000ff0c00728c */ /* 0x000fe2000bf05270 */
[----:B---3--:R-:W-:Y:S10]  /*31a0*/  @P2 BRA `(.L_x_56) ;  /* 0x00000000000c2947 */ /* 0x008ff40003800000 */
[----:B-1----:R-:W-:Y:S04]  /*31b0*/  SHF.L.U32 R2, R8, 0x1f, RZ ;  /* 0x0000001f08027819 */ /* 0x002fe800000006ff */
[----:B------:R-:W1:Y:S02]  /*31c0*/  SYNCS.PHASECHK.TRANS64.TRYWAIT P0, [UR6], R2 ;  /* 0x00000002ff0075a7 */ /* 0x000e640008001106 */
[----:B-1----:R-:W-:Y:S05]  /*31d0*/  @!P0 BRA `(.L_x_57) ;  /* 0x0000006000408947 */ /* 0x002fea0003800000 */
.L_x_56:
[----:B------:R-:W-:Y:S01]  /*31e0*/  UISETP.NE.AND UP1, UPT, UR11, 0x1, UPT ;  /* 0x000000010b00788c */ /* 0x000fe2000bf25270 */
[----:B------:R-:W-:Y:S01]  /*31f0*/  PLOP3.LUT P2, PT, PT, PT, PT, 0x80, 0x8 ;  /* 0x000000000008781c */ /* 0x000fe20003f4f070 */
[----:B------:R-:W-:Y:S02]  /*3200*/  UIADD3 UR13, UPT, UPT, UR17, 0x1, URZ ;  /* 0x00000001110d7890 */ /* 0x000fe4000fffe0ff */
[----:B------:R-:W-:Y:S02]  /*3210*/  ULEA UR28, UR17, UR15, 0x9 ;  /* 0x0000000f111c7291 */ /* 0x000fe4000f8e48ff */
[----:B------:R-:W-:Y:S01]  /*3220*/  UISETP.NE.AND UP2, UPT, UR13, 0x4, UPT ;  /* 0x000000040d00788c */ /* 0x000fe2000bf45270 */
[----:B------:R-:W-:Y:S01]  /*3230*/  PLOP3.LUT P0, PT, PT, PT, UP1, 0x80, 0x8 ;  /* 0x000000000008781c */ /* 0x000fe20003f0f018 */
[----:B------:R-:W-:Y:S02]  /*3240*/  UIADD3 UR40, UPT, UPT, UR28, 0x80, URZ ;  /* 0x000000801c287890 */ /* 0x000fe4000fffe0ff */
[----:B------:R-:W-:Y:S02]  /*3250*/  USEL UR27, URZ, 0x1, UP2 ;  /* 0x00000001ff1b7887 */ /* 0x000fe40009000000 */
[----:B------:R-:W-:Y:S02]  /*3260*/  USEL UR13, UR13, URZ, UP2 ;  /* 0x000000ff0d0d7287 */ /* 0x000fe40009000000 */
[----:B------:R-:W-:Y:S02]  /*3270*/  UIADD3 UR36, UPT, UPT, UR28, 0x100, URZ ;  /* 0x000001001c247890 */ /* 0x000fe4000fffe0ff */
[----:B------:R-:W-:Y:S01]  /*3280*/  @UP1 ULEA UR26, UR13, UR5, 0x3 ;  /* 0x000000050d1a1291 */ /* 0x000fe2000f8e18ff */
[----:B------:R-:W-:Y:S01]  /*3290*/  LOP3.LUT R8, R8, UR27, RZ, 0x3c, !PT ;  /* 0x0000001b08087c12 */ /* 0x000fe2000f8e3cff */
[----:B------:R-:W-:Y:S02]  /*32a0*/  UIADD3 UR32, UPT, UPT, UR28, 0x180, URZ ;  /* 0x000001801c207890 */ /* 0x000fe4000fffe0ff */
[----:B------:R-:W-:Y:S01]  /*32b0*/  UIADD3 UR6, UPT, UPT, UR6, 0x20, URZ ;  /* 0x0000002006067890 */ /* 0x000fe2000fffe0ff */
[----:B-1----:R-:W-:Y:S01]  /*32c0*/  @P0 SHF.L.U32 R0, R8, 0x1f, RZ ;  /* 0x0000001f08000819 */ /* 0x002fe200000006ff */
[----:B------:R-:W-:Y:S01]  /*32d0*/  UIADD3 UR11, UPT, UPT, UR11, -0x1, URZ ;  /* 0xffffffff0b0b7890 */ /* 0x000fe2000fffe0ff */
[----:B------:R-:W-:Y:S02]  /*32e0*/  UMOV UR29, 0x40004040 ;  /* 0x40004040001d7882 */ /* 0x000fe40000000000 */
[----:B------:R2:W3:Y:S01]  /*32f0*/  @P0 SYNCS.PHASECHK.TRANS64.TRYWAIT P2, [UR26], R0 ;  /* 0x00000000ff0005a7 */ /* 0x0004e2000804111a */
[----:B------:R-:W-:Y:S01]  /*3300*/  ULEA UR26, UR17, UR10, 0xb ;  /* 0x0000000a111a7291 */ /* 0x000fe2000f8e58ff */
[----:B------:R-:W-:Y:S01]  /*3310*/  UMOV UR27, 0x40004040 ;  /* 0x40004040001b7882 */ /* 0x000fe20000000000 */
[----:B------:R-:W-:Y:S02]  /*3320*/  UMOV UR41, 0x40004040 ;  /* 0x4000404000297882 */ /* 0x000fe40000000000 */
[----:B------:R-:W-:Y:S02]  /*3330*/  UIADD3 UR38, UPT, UPT, UR26, 0x2, URZ ;  /* 0x000000021a267890 */ /* 0x000fe4000fffe0ff */
[----:B------:R-:W-:Y:S02]  /*3340*/  UIADD3 UR34, UPT, UPT, UR26, 0x4, URZ ;  /* 0x000000041a227890 */ /* 0x000fe4000fffe0ff */
[----:B------:R-:W-:Y:S01]  /*3350*/  UIADD3 UR30, UPT, UPT, UR26, 0x6, URZ ;  /* 0x000000061a1e7890 */ /* 0x000fe2000fffe0ff */
[----:B------:R2:W-:Y:S01]  /*3360*/  UTCHMMA gdesc[UR28], gdesc[UR26], tmem[UR8], tmem[UR24], idesc[UR25], UP4 ;  /* 0x00ff181a1c0075ea */ /* 0x0005e2000a000008 */
[----:B------:R-:W-:Y:S01]  /*3370*/  UPLOP3.LUT UP4, UPT, UPT, UPT, UPT, 0x80, 0x8 ;  /* 0x000000000008789c */ /* 0x000fe20003f8f070 */
[----:B------:R-:W-:Y:S01]  /*3380*/  UMOV UR39, 0x40004040 ;  /* 0x4000404000277882 */ /* 0x000fe20000000000 */
[----:B------:R-:W-:Y:S01]  /*3390*/  UMOV UR37, 0x40004040 ;  /* 0x4000404000257882 */ /* 0x000fe20000000000 */
[----:B------:R2:W-:Y:S01]  /*33a0*/  UTCHMMA gdesc[UR40], gdesc[UR38], tmem[UR8], tmem[UR22], idesc[UR23], UPT ;  /* 0x00ff1626280075ea */ /* 0x0005e2000b800008 */
[----:B------:R-:W-:Y:S01]  /*33b0*/  UMOV UR35, 0x40004040 ;  /* 0x4000404000237882 */ /* 0x000fe20000000000 */
[----:B------:R-:W-:Y:S01]  /*33c0*/  UMOV UR33, 0x40004040 ;  /* 0x4000404000217882 */ /* 0x000fe20000000000 */
[----:B------:R-:W-:Y:S01]  /*33d0*/  UMOV UR31, 0x40004040 ;  /* 0x40004040001f7882 */ /* 0x000fe20000000000 */
[----:B------:R2:W-:Y:S01]  /*33e0*/  UTCHMMA gdesc[UR36], gdesc[UR34], tmem[UR8], tmem[UR20], idesc[UR21], UPT ;  /* 0x00ff1422240075ea */ /* 0x0005e2000b800008 */
[----:B------:R2:W-:Y:S01]  /*33f0*/  UTCHMMA gdesc[UR32], gdesc[UR30], tmem[UR8], tmem[UR18], idesc[UR19], UPT ;  /* 0x00ff121e200075ea */ /* 0x0005e2000b800008 */
[----:B------:R2:W-:Y:S01]  /*3400*/  UTCBAR [UR6], URZ ;  /* 0x000000ff060073e9 */ /* 0x0005e200080000ff */
[----:B------:R-:W-:Y:S01]  /*3410*/  UMOV UR17, UR13 ;  /* 0x0000000d00117c82 */ /* 0x000fe20008000000 */
[----:B------:R-:W-:Y:S05]  /*3420*/  BRA.U UP0, `(.L_x_58) ;  /* 0xfffffffd00507547 */ /* 0x000fea000b83ffff */
.L_x_55:
[----:B------:R-:W-:Y:S01]  /*3430*/  UIADD3 UR14, UPT, UPT, UR14, 0x1, URZ ;  /* 0x000000010e0e7890 */ /* 0x000fe2000fffe0ff */
[C---:B------:R-:W-:Y:S01]  /*3440*/  ISETP.NE.AND P0, PT, R10.reuse, 0x2, PT ;  /* 0x000000020a00780c */ /* 0x040fe20003f05270 */
[----:B------:R-:W-:Y:S02]  /*3450*/  UIADD3 UR7, UPT, UPT, UR7, 0xb0, URZ ;  /* 0x000000b007077890 */ /* 0x000fe4000fffe0ff */
[----:B------:R-:W-:Y:S01]  /*3460*/  UISETP.NE.AND UP0, UPT, UR14, 0x4, UPT ;  /* 0x000000040e00788c */ /* 0x000fe2000bf05270 */
[----:B-12---:R-:W-:Y:S02]  /*3470*/  SEL R0, RZ, 0x1, P0 ;  /* 0x00000001ff007807 */ /* 0x006fe40000000000 */
[----:B------:R-:W-:Y:S01]  /*3480*/  SEL R10, R10, RZ, P0 ;  /* 0x000000ff0a0a7207 */ /* 0x000fe20000000000 */
[----:B------:R-:W-:Y:S01]  /*3490*/  USEL UR6, URZ, 0x1, UP0 ;  /* 0x00000001ff067887 */ /* 0x000fe20008000000 */
[----:B------:R-:W-:Y:S01]  /*34a0*/  LOP3.LUT R9, R9, R0, RZ, 0x3c, !PT ;  /* 0x0000000009097212 */ /* 0x000fe200078e3cff */
[----:B------:R-:W-:Y:S01]  /*34b0*/  USEL UR14, UR14, URZ, UP0 ;  /* 0x000000ff0e0e7287 */ /* 0x000fe20008000000 */
[----:B------:R1:W-:Y:S03]  /*34c0*/  UTCBAR [UR7], URZ ;  /* 0x000000ff070073e9 */ /* 0x0003e600080000ff */
[----:B------:R-:W-:Y:S01]  /*34d0*/  LOP3.LUT R11, R11, UR6, RZ, 0x3c, !PT ;  /* 0x000000060b0b7c12 */ /* 0x000fe2000f8e3cff */
[----:B------:R-:W-:Y:S07]  /*34e0*/  @P1 BRA `(.L_x_59) ;  /* 0xfffffff800881947 */ /* 0x000fee000383ffff */
[----:B------:R-:W2:Y:S01]  /*34f0*/  S2UR UR4, SR_CgaCtaId ;  /* 0x00000000000479c3 */ /* 0x000ea20000008800 */
[----:B------:R-:W-:Y:S01]  /*3500*/  ELECT P0, URZ, PT ;  /* 0x0000000000ff782f */ /* 0x000fe20003800000 */
[----:B------:R-:W-:Y:S01]  /*3510*/  IMAD.MOV.U32 R0, RZ, RZ, 0x1 ;  /* 0x00000001ff007424 */ /* 0x000fe200078e00ff */
[----:B------:R-:W-:Y:S01]  /*3520*/  UIADD3 UR5, UPT, UPT, UR5, 0xd0, URZ ;  /* 0x000000d005057890 */ /* 0x000fe2000fffe0ff */
[----:B------:R-:W-:Y:S01]  /*3530*/  SHF.L.U32 R2, R11, 0x1f, RZ ;  /* 0x0000001f0b027819 */ /* 0x000fe200000006ff */
[----:B------:R-:W-:-:S03]  /*3540*/  UMOV UR6, 0x40 ;  /* 0x0000004000067882 */ /* 0x000fc60000000000 */
[----:B------:R-:W-:Y:S01]  /*3550*/  UVIRTCOUNT.DEALLOC.SMPOOL 0x80 ;  /* 0x000000800000784c */ /* 0x000fe20000000000 */
[----:B--2---:R-:W-:Y:S02]  /*3560*/  ULEA UR4, UR4, UR6, 0x18 ;  /* 0x0000000604047291 */ /* 0x004fe4000f8ec0ff */
[----:B------:R-:W-:-:S07]  /*3570*/  ULEA UR6, UR14, UR5, 0x3 ;  /* 0x000000050e067291 */ /* 0x000fce000f8e18ff */
[----:B------:R2:W-:Y:S02]  /*3580*/  @P0 STS.U8 [UR4+0x1c], R0 ;  /* 0x00001c00ff000988 */ /* 0x0005e40008000004 */
[----:B------:R-:W4:Y:S02]  /*3590*/  SYNCS.PHASECHK.TRANS64.TRYWAIT P0, [UR6], R2 ;  /* 0x00000002ff0075a7 */ /* 0x000f240008001106 */
[----:B--2-4-:R-:W-:Y:S05]  /*35a0*/  @!P0 BRA `(.L_x_60) ;  /* 0x0000005c00648947 */ /* 0x014fea0003800000 */
.L_x_151:
[----:B-1----:R-:W-:-:S04]  /*35b0*/  UIADD3 UR7, UPT, UPT, UR14, 0x1, URZ ;  /* 0x000000010e077890 */ /* 0x002fc8000fffe0ff */
[----:B------:R-:W-:-:S04]  /*35c0*/  UISETP.NE.AND UP0, UPT, UR7, 0x4, UPT ;  /* 0x000000040700788c */ /* 0x000fc8000bf05270 */
[----:B------:R-:W-:Y:S02]  /*35d0*/  USEL UR8, URZ, 0x1, UP0 ;  /* 0x00000001ff087887 */ /* 0x000fe40008000000 */
[----:B------:R-:W-:-:S04]  /*35e0*/  USEL UR7, UR7, URZ, UP0 ;  /* 0x000000ff07077287 */ /* 0x000fc80008000000 */
[----:B------:R-:W-:Y:S01]  /*35f0*/  ULEA UR6, UR7, UR5, 0x3 ;  /* 0x0000000507067291 */ /* 0x000fe2000f8e18ff */
[----:B--2---:R-:W-:-:S04]  /*3600*/  LOP3.LUT R2, R11, UR8, RZ, 0x3c, !PT ;  /* 0x000000080b027c12 */ /* 0x004fc8000f8e3cff */
[----:B------:R-:W-:-:S04]  /*3610*/  SHF.L.U32 R3, R2, 0x1f, RZ ;  /* 0x0000001f02037819 */ /* 0x000fc800000006ff */
[----:B------:R-:W1:Y:S02]  /*3620*/  SYNCS.PHASECHK.TRANS64.TRYWAIT P0, [UR6], R3 ;  /* 0x00000003ff0075a7 */ /* 0x000e640008001106 */
[----:B-1----:R-:W-:Y:S05]  /*3630*/  @!P0 BRA `(.L_x_61) ;  /* 0x0000005c00588947 */ /* 0x002fea0003800000 */
.L_x_153:
        /* <DEDUP_REMOVED lines=9> */
.L_x_155:
[----:B------:R-:W-:-:S04]  /*36d0*/  UIADD3 UR7, UPT, UPT, UR7, 0x1, URZ ;  /* 0x0000000107077890 */ /* 0x000fc8000fffe0ff */
[----:B------:R-:W-:-:S04]  /*36e0*/  UISETP.NE.AND UP0, UPT, UR7, 0x4, UPT ;  /* 0x000000040700788c */ /* 0x000fc8000bf05270 */
[----:B------:R-:W-:Y:S02]  /*36f0*/  USEL UR6, URZ, 0x1, UP0 ;  /* 0x00000001ff067887 */ /* 0x000fe40008000000 */
[----:B------:R-:W-:-:S04]  /*3700*/  USEL UR7, UR7, URZ, UP0 ;  /* 0x000000ff07077287 */ /* 0x000fc80008000000 */
[----:B------:R-:W-:Y:S01]  /*3710*/  ULEA UR7, UR7, UR5, 0x3 ;  /* 0x0000000507077291 */ /* 0x000fe2000f8e18ff */
[----:B------:R-:W-:-:S04]  /*3720*/  LOP3.LUT R2, R2, UR6, RZ, 0x3c, !PT ;  /* 0x0000000602027c12 */ /* 0x000fc8000f8e3cff */
[----:B------:R-:W-:-:S04]  /*3730*/  SHF.L.U32 R2, R2, 0x1f, RZ ;  /* 0x0000001f02027819 */ /* 0x000fc800000006ff */
[----:B------:R-:W2:Y:S02]  /*3740*/  SYNCS.PHASECHK.TRANS64.TRYWAIT P0, [UR7], R2 ;  /* 0x00000002ff0075a7 */ /* 0x000ea40008001107 */
[----:B--2---:R-:W-:Y:S05]  /*3750*/  @!P0 BRA `(.L_x_63) ;  /* 0x0000005c00408947 */ /* 0x004fea0003800000 */
.L_x_157:
[----:B------:R-:W-:Y:S01]  /*3760*/  NOP ;  /* 0x0000000000007918 */ /* 0x000fe20000000000 */
[----:B-1----:R-:W1:Y:S01]  /*3770*/  LDS R0, [UR4+0x14] ;  /* 0x00001404ff007984 */ /* 0x002e620008000800 */
[----:B------:R-:W-:Y:S01]  /*3780*/  ULOP3.LUT UR6, UR16, 0xffff, URZ, 0xc0, !UPT ;  /* 0x0000ffff10067892 */ /* 0x000fe2000f8ec0ff */
[----:B------:R-:W-:Y:S01]  /*3790*/  UMOV UR8, 0xffff ;  /* 0x0000ffff00087882 */ /* 0x000fe20000000000 */
[----:B------:R-:W-:Y:S02]  /*37a0*/  UMOV UR5, 0x1 ;  /* 0x0000000100057882 */ /* 0x000fe40000000000 */
[----:B------:R-:W-:-:S04]  /*37b0*/  USHF.R.U32.HI UR6, URZ, 0x5, UR6 ;  /* 0x00000005ff067899 */ /* 0x000fc80008011606 */
[----:B------:R-:W-:Y:S02]  /*37c0*/  USHF.L.U32 UR8, UR8, UR6, URZ ;  /* 0x0000000608087299 */ /* 0x000fe400080006ff */
[----:B------:R-:W-:-:S04]  /*37d0*/  USHF.L.U32 UR5, UR5, UR6, URZ ;  /* 0x0000000605057299 */ /* 0x000fc800080006ff */
[----:B-1----:R-:W-:-:S04]  /*37e0*/  LOP3.LUT R0, R0, UR8, RZ, 0xc0, !PT ;  /* 0x0000000800007c12 */ /* 0x002fc8000f8ec0ff */
[----:B------:R-:W-:-:S13]  /*37f0*/  ISETP.NE.AND P0, PT, R0, UR8, PT ;  /* 0x0000000800007c0c */ /* 0x000fda000bf05270 */
[----:B------:R-:W-:Y:S05]  /*3800*/  @P0 BRA `(.L_x_64) ;  /* 0x0000000000580947 */ /* 0x000fea0003800000 */
[----:B------:R-:W1:Y:S02]  /*3810*/  LDS R0, [UR4+0x18] ;  /* 0x00001804ff007984 */ /* 0x000e640008000800 */
[----:B-1----:R-:W-:-:S04]  /*3820*/  LOP3.LUT R0, R0, UR5, RZ, 0xc0, !PT ;  /* 0x0000000500007c12 */ /* 0x002fc8000f8ec0ff */
[----:B------:R-:W-:-:S13]  /*3830*/  ISETP.NE.AND P0, PT, R0, UR5, PT ;  /* 0x0000000500007c0c */ /* 0x000fda000bf05270 */
[----:B------:R-:W-:Y:S05]  /*3840*/  @P0 BRA `(.L_x_65) ;  /* 0x00000000003c0947 */ /* 0x000fea0003800000 */
[----:B------:R-:W1:Y:S01]  /*3850*/  S2R R2, SR_LANEID ;  /* 0x0000000000027919 */ /* 0x000e620000000000 */
[----:B------:R-:W-:Y:S01]  /*3860*/  ULOP3.LUT UR8, URZ, UR8, URZ, 0x33, !UPT ;  /* 0x00000008ff087292 */ /* 0x000fe2000f8e33ff */
[----:B------:R-:W-:Y:S02]  /*3870*/  VOTEU.ANY UR7, UPT, PT ;  /* 0x0000000000077886 */ /* 0x000fe400038e0100 */
[----:B------:R-:W-:-:S03]  /*3880*/  UFLO.U32 UR7, UR7 ;  /* 0x00000007000772bd */ /* 0x000fc600080e0000 */
[----:B------:R-:W-:-:S04]  /*3890*/  IMAD.U32 R0, RZ, RZ, UR8 ;  /* 0x00000008ff007e24 */ /* 0x000fc8000f8e00ff */
[----:B------:R2:W4:Y:S02]  /*38a0*/  REDUX UR6, R0 ;  /* 0x00000000000673c4 */ /* 0x0005240000000000 */
[----:B------:R1:W-:Y:S02]  /*38b0*/  UTCATOMSWS.AND URZ, UR8 ;  /* 0x0000000800ff79e3 */ /* 0x0003e40008000000 */
[----:B-1----:R-:W-:Y:S02]  /*38c0*/  ISETP.EQ.U32.AND P0, PT, R2, UR7, PT ;  /* 0x0000000702007c0c */ /* 0x002fe4000bf02070 */
[----:B--2---:R-:W-:Y:S02]  /*38d0*/  LOP3.LUT R0, RZ, UR5, RZ, 0x33, !PT ;  /* 0x00000005ff007c12 */ /* 0x004fe4000f8e33ff */
[----:B----4-:R-:W-:Y:S02]  /*38e0*/  MOV R2, UR6 ;  /* 0x0000000600027c02 */ /* 0x010fe40008000f00 */
[----:B------:R-:W1:Y:S07]  /*38f0*/  REDUX UR5, R0 ;  /* 0x00000000000573c4 */ /* 0x000e6e0000000000 */
[----:B------:R2:W-:Y:S01]  /*3900*/  @P0 ATOMS.AND RZ, [UR4+0x14], R2 ;  /* 0x00001402ffff098c */ /* 0x0005e2000a800004 */
[----:B-1----:R-:W-:-:S05]  /*3910*/  IMAD.U32 R0, RZ, RZ, UR5 ;  /* 0x00000005ff007e24 */ /* 0x002fca000f8e00ff */
[----:B------:R2:W-:Y:S01]  /*3920*/  @P0 ATOMS.AND RZ, [UR4+0x18], R0 ;  /* 0x00001800ffff098c */ /* 0x0005e2000a800004 */
[----:B------:R-:W-:Y:S05]  /*3930*/  BRA `(.L_x_66) ;  /* 0x0000000000147947 */ /* 0x000fea0003800000 */
.L_x_65:
[----:B------:R-:W-:Y:S02]  /*3940*/  MOV R2, 0x3960 ;  /* 0x0000396000027802 */ /* 0x000fe40000000f00 */
[----:B---3-5:R-:W-:Y:S05]  /*3950*/  CALL.REL.NOINC `($__internal_0_$__cuda_sm10x_tcgen05_guardrail_trap_col_being_dealloced_not_returned_by_alloc) ;  /* 0x0000006000287944 */ /* 0x028fea0003c00000 */
[----:B------:R-:W-:Y:S05]  /*3960*/  BRA `(.L_x_66) ;  /* 0x0000000000087947 */ /* 0x000fea0003800000 */
.L_x_64:
[----:B------:R-:W-:Y:S02]  /*3970*/  MOV R2, 0x3990 ;  /* 0x0000399000027802 */ /* 0x000fe40000000f00 */
[----:B---3-5:R-:W-:Y:S05]  /*3980*/  CALL.REL.NOINC `($__internal_2_$__cuda_sm10x_tcgen05_guardrail_trap_unallocated_columns_being_dealloced) ;  /* 0x0000006000347944 */ /* 0x028fea0003c00000 */
.L_x_66:
[----:B------:R-:W-:Y:S01]  /*3990*/  NOP ;  /* 0x0000000000007918 */ /* 0x000fe20000000000 */
[----:B------:R-:W-:Y:S05]  /*39a0*/  EXIT ;  /* 0x000000000000794d */ /* 0x000fea0003800000 */
.L_x_48:
[----:B------:R-:W-:-:S09]  /*39b0*/  UISETP.NE.OR UP2, UPT, UR8, 0x3, !UP2 ;  /* 0x000000030800788c */ /* 0x000fd2000d745670 */
[----:B------:R-:W-:Y:S05]  /*39c0*/  BRA.U UP2, `(.L_x_67) ;  /* 0x0000001102087547 */ /* 0x000fea000b800000 */
[----:B------:R-:W1:Y:S01]  /*39d0*/  LDC R0, c[0x0][0xb30] ;  /* 0x0002cc00ff007b82 */ /* 0x000e620000000800 */
[----:B------:R-:W2:Y:S01]  /*39e0*/  LDCU.64 UR8, c[0x0][0x888] ;  /* 0x00011100ff0877ac */ /* 0x000ea20008000a00 */
[----:B------:R-:W-:Y:S02]  /*39f0*/  HFMA2 R27, -RZ, RZ, 0, 0 ;  /* 0x00000000ff1b7431 */ /* 0x000fe400000001ff */
[----:B------:R-:W-:Y:S01]  /*3a00*/  IMAD.MOV.U32 R29, RZ, RZ, 0x1 ;  /* 0x00000001ff1d7424 */ /* 0x000fe200078e00ff */
[----:B------:R-:W-:Y:S01]  /*3a10*/  MOV R25, 0x2000 ;  /* 0x0000200000197802 */ /* 0x000fe20000000f00 */
[----:B------:R-:W4:Y:S01]  /*3a20*/  LDCU.64 UR4, c[0x0][0x890] ;  /* 0x00011200ff0477ac */ /* 0x000f220008000a00 */
[----:B------:R-:W-:Y:S01]  /*3a30*/  IMAD.MOV.U32 R28, RZ, RZ, RZ ;  /* 0x000000ffff1c7224 */ /* 0x000fe200078e00ff */
[----:B------:R-:W3:Y:S01]  /*3a40*/  LDC R24, c[0x0][0x370] ;  /* 0x0000dc00ff187b82 */ /* 0x000ee20000000800 */
[----:B------:R-:W-:Y:S01]  /*3a50*/  UMOV UR7, 0x400 ;  /* 0x0000040000077882 */ /* 0x000fe20000000000 */
[----:B------:R-:W-:-:S02]  /*3a60*/  UPLOP3.LUT UP1, UPT, UPT, UPT, UPT, 0x40, 0x4 ;  /* 0x000000000004789c */ /* 0x000fc40003f2e870 */
[----:B------:R-:W-:-:S04]  /*3a70*/  ULEA UR7, UR37, UR7, 0x18 ;  /* 0x0000000725077291 */ /* 0x000fc8000f8ec0ff */
[----:B------:R-:W3:Y:S01]  /*3a80*/  LDC R3, c[0x0][0xb0c] ;  /* 0x0002c300ff037b82 */ /* 0x000ee20000000800 */
[----:B------:R-:W-:Y:S02]  /*3a90*/  UIADD3 UR13, UPT, UPT, UR7, 0x58, URZ ;  /* 0x00000058070d7890 */ /* 0x000fe4000fffe0ff */
[----:B--2---:R-:W-:Y:S02]  /*3aa0*/  UISETP.NE.U32.AND UP2, UPT, UR8, URZ, UPT ;  /* 0x000000ff0800728c */ /* 0x004fe4000bf45070 */
[----:B------:R-:W-:Y:S02]  /*3ab0*/  UIADD3 UR33, UPT, UPT, UR7, 0x40, URZ ;  /* 0x0000004007217890 */ /* 0x000fe4000fffe0ff */
[----:B----4-:R-:W-:Y:S01]  /*3ac0*/  UISETP.NE.U32.AND UP3, UPT, UR4, URZ, UPT ;  /* 0x000000ff0400728c */ /* 0x010fe2000bf65070 */
[----:B------:R-:W2:Y:S01]  /*3ad0*/  LDC R18, c[0x0][0xb20] ;  /* 0x0002c800ff127b82 */ /* 0x000ea20000000800 */
[----:B-1----:R-:W-:Y:S01]  /*3ae0*/  ISETP.NE.AND P1, PT, R0, 0x1, PT ;  /* 0x000000010000780c */ /* 0x002fe20003f25270 */
[----:B------:R-:W-:-:S02]  /*3af0*/  UISETP.NE.AND.EX UP2, UPT, UR9, URZ, UPT, UP2 ;  /* 0x000000ff0900728c */ /* 0x000fc4000bf45320 */
[----:B------:R-:W-:Y:S02]  /*3b00*/  UIADD3 UR25, UPT, UPT, UR7, 0x48, URZ ;  /* 0x0000004807197890 */ /* 0x000fe4000fffe0ff */
[----:B------:R-:W-:Y:S02]  /*3b10*/  UIADD3 UR17, UPT, UPT, UR7, 0x50, URZ ;  /* 0x0000005007117890 */ /* 0x000fe4000fffe0ff */
[----:B------:R-:W1:Y:S01]  /*3b20*/  LDC.64 R30, c[0x0][0x348] ;  /* 0x0000d200ff1e7b82 */ /* 0x000e620000000a00 */
[----:B------:R-:W-:Y:S02]  /*3b30*/  UPRMT UR13, UR37, 0x654, UR13 ;  /* 0x00000654250d7896 */ /* 0x000fe4000800000d */
[----:B------:R-:W-:-:S05]  /*3b40*/  UISETP.NE.AND.EX UP3, UPT, UR5, URZ, UPT, UP3 ;  /* 0x000000ff0500728c */ /* 0x000fca000bf65330 */
[----:B------:R-:W4:Y:S08]  /*3b50*/  LDC.64 R16, c[0x0][0xb10] ;  /* 0x0002c400ff107b82 */ /* 0x000f300000000a00 */
[----:B------:R-:W1:Y:S08]  /*3b60*/  LDC.64 R6, c[0x0][0xb18] ;  /* 0x0002c600ff067b82 */ /* 0x000e700000000a00 */
[----:B------:R-:W1:Y:S08]  /*3b70*/  LDC.64 R4, c[0x0][0xb28] ;  /* 0x0002ca00ff047b82 */ /* 0x000e700000000a00 */
[----:B--23--:R-:W1:Y:S02]  /*3b80*/  LDC R19, c[0x0][0x374] ;  /* 0x0000dd00ff137b82 */ /* 0x00ce640000000800 */
.L_x_78:
[C---:B------:R-:W-:Y:S02]  /*3b90*/  LEA R0, R28.reuse, UR7, 0x3 ;  /* 0x000000071c007c11 */ /* 0x040fe4000f8e18ff */
[----:B------:R-:W-:Y:S02]  /*3ba0*/  SHF.L.U32 R2, R27, 0x1f, RZ ;  /* 0x0000001f1b027819 */ /* 0x000fe400000006ff */
[----:B------:R-:W-:Y:S02]  /*3bb0*/  LEA R20, R28, UR7, 0x4 ;  /* 0x000000071c147c11 */ /* 0x000fe4000f8e20ff */
[----:B--2---:R-:W2:Y:S02]  /*3bc0*/  SYNCS.PHASECHK.TRANS64.TRYWAIT P0, [R0+URZ+0x90], R2 ;  /* 0x00009002000075a7 */ /* 0x004ea400080011ff */
[----:B--2---:R-:W-:Y:S05]  /*3bd0*/  @!P0 BRA `(.L_x_68) ;  /* 0x0000005800388947 */ /* 0x004fea0003800000 */
.L_x_158:
[----:B------:R-:W-:Y:S01]  /*3be0*/  ISETP.GE.AND P0, PT, R40, 0x1, PT ;  /* 0x000000012800780c */ /* 0x000fe20003f06270 */
[----:B------:R-:W3:Y:S01]  /*3bf0*/  LDS.128 R20, [R20+0x120] ;  /* 0x0001200014147984 */ /* 0x000ee20000000c00 */
[----:B--2---:R-:W-:Y:S01]  /*3c00*/  VIADD R0, R0, 0xa0 ;  /* 0x000000a000007836 */ /* 0x004fe20000000000 */
[----:B------:R-:W-:Y:S01]  /*3c10*/  @!PT LDS RZ, [RZ] ;  /* 0x00000000fffff984 */ /* 0x000fe20000000800 */
[----:B------:R-:W-:Y:S01]  /*3c20*/  @!PT LDS RZ, [RZ] ;  /* 0x00000000fffff984 */ /* 0x000fe20000000800 */
[----:B------:R-:W-:Y:S01]  /*3c30*/  @!PT LDS RZ, [RZ] ;  /* 0x00000000fffff984 */ /* 0x000fe20000000800 */
[----:B------:R-:W-:Y:S01]  /*3c40*/  @!PT LDS RZ, [RZ] ;  /* 0x00000000fffff984 */ /* 0x000fe20000000800 */
[----:B------:R2:W-:Y:S06]  /*3c50*/  MEMBAR.ALL.CTA ;  /* 0x0000000000007992 */ /* 0x0005ec0000008000 */
[----:B--2---:R-:W2:Y:S01]  /*3c60*/  FENCE.VIEW.ASYNC.S ;  /* 0x00000000000073c6 */ /* 0x004ea20000000000 */
[----:B------:R-:W-:Y:S04]  /*3c70*/  PRMT R0, RZ, 0x654, R0 ;  /* 0x00000654ff007816 */ /* 0x000fe80000000000 */
[----:B--2---:R2:W-:Y:S01]  /*3c80*/  SYNCS.ARRIVE.TRANS64.RED.A1T0 RZ, [R0+URZ], RZ ;  /* 0x000000ff00ff79a7 */ /* 0x0045e200081004ff */
[----:B---3--:R-:W-:Y:S11]  /*3c90*/  LOP3.LUT P3, RZ, R22, 0x1, RZ, 0xc0, !PT ;  /* 0x0000000116ff7812 */ /* 0x008ff6000786c0ff */
[----:B------:R-:W-:Y:S02]  /*3ca0*/  @!UPT UIADD3 URZ, UPT, UPT, URZ, URZ, URZ ;  /* 0x000000fffffff290 */ /* 0x000fe4000fffe0ff */
[----:B------:R-:W-:Y:S02]  /*3cb0*/  @P3 MOV R11, R20 ;  /* 0x00000014000b3202 */ /* 0x000fe40000000f00 */
[----:B------:R-:W-:Y:S01]  /*3cc0*/  @P3 LOP3.LUT R10, R21, 0xffff, RZ, 0xc0, !PT ;  /* 0x0000ffff150a3812 */ /* 0x000fe200078ec0ff */
[----:B--2---:R-:W-:Y:S06]  /*3cd0*/  @!P0 BRA `(.L_x_69) ;  /* 0x0000000000a48947 */ /* 0x004fec0003800000 */
[-C--:B-1----:R-:W-:Y:S01]  /*3ce0*/  IMAD.HI.U32 R0, R19, R7.reuse, RZ ;  /* 0x0000000713007227 */ /* 0x082fe200078e00ff */
[----:B------:R-:W-:Y:S02]  /*3cf0*/  ISETP.NE.AND P0, PT, R6, 0x1, PT ;  /* 0x000000010600780c */ /* 0x000fe40003f05270 */
[----:B------:R-:W-:Y:S01]  /*3d00*/  ISETP.NE.AND P2, PT, R40, 0x1, PT ;  /* 0x000000012800780c */ /* 0x000fe20003f45270 */
[----:B----4-:R-:W-:Y:S01]  /*3d10*/  IMAD.HI.U32 R9, R24, R16, RZ ;  /* 0x0000001018097227 */ /* 0x010fe200078e00ff */
[----:B------:R-:W-:Y:S02]  /*3d20*/  SHF.R.U32.HI R0, RZ, R18, R0 ;  /* 0x00000012ff007219 */ /* 0x000fe40000011600 */
[----:B------:R-:W-:Y:S01]  /*3d30*/  ISETP.NE.AND P4, PT, R3, 0x1, PT ;  /* 0x000000010300780c */ /* 0x000fe20003f85270 */
[----:B------:R-:W-:Y:S01]  /*3d40*/  IMAD.HI.U32 R13, R10, R7, RZ ;  /* 0x000000070a0d7227 */ /* 0x000fe200078e00ff */
[----:B------:R-:W-:Y:S02]  /*3d50*/  SHF.R.U32.HI R9, RZ, R17, R9 ;  /* 0x00000011ff097219 */ /* 0x000fe40000011609 */
[----:B------:R-:W-:Y:S01]  /*3d60*/  SEL R0, R19, R0, !P0 ;  /* 0x0000000013007207 */ /* 0x000fe20004000000 */
[----:B------:R-:W-:Y:S01]  /*3d70*/  IMAD.HI.U32 R12, R11, R16, RZ ;  /* 0x000000100b0c7227 */ /* 0x000fe200078e00ff */
[----:B------:R-:W-:Y:S03]  /*3d80*/  SEL R9, R24, R9, !P4 ;  /* 0x0000000918097207 */ /* 0x000fe60006000000 */
[-C--:B------:R-:W-:Y:S01]  /*3d90*/  IMAD.HI.U32 R8, R0, R4.reuse, RZ ;  /* 0x0000000400087227 */ /* 0x080fe200078e00ff */
[----:B------:R-:W-:Y:S03]  /*3da0*/  SHF.R.U32.HI R12, RZ, R17, R12 ;  /* 0x00000011ff0c7219 */ /* 0x000fe6000001160c */
[----:B------:R-:W-:Y:S01]  /*3db0*/  IMAD.HI.U32 R2, R9, R4, RZ ;  /* 0x0000000409027227 */ /* 0x000fe200078e00ff */
[-C--:B------:R-:W-:Y:S02]  /*3dc0*/  @P2 SHF.R.U32.HI R0, RZ, R5.reuse, R8 ;  /* 0x00000005ff002219 */ /* 0x080fe40000011608 */
[----:B------:R-:W-:Y:S02]  /*3dd0*/  SHF.R.U32.HI R8, RZ, R18, R13 ;  /* 0x00000012ff087219 */ /* 0x000fe4000001160d */
[----:B------:R-:W-:Y:S01]  /*3de0*/  @P2 SHF.R.U32.HI R9, RZ, R5, R2 ;  /* 0x00000005ff092219 */ /* 0x000fe20000011602 */
[----:B------:R-:W-:Y:S01]  /*3df0*/  IMAD R0, R40, R0, RZ ;  /* 0x0000000028007224 */ /* 0x000fe200078e02ff */
[----:B------:R-:W-:Y:S02]  /*3e00*/  SEL R8, R10, R8, !P0 ;  /* 0x000000080a087207 */ /* 0x000fe40004000000 */
[----:B------:R-:W-:Y:S01]  /*3e10*/  SEL R2, R11, R12, !P4 ;  /* 0x0000000c0b027207 */ /* 0x000fe20006000000 */
[----:B------:R-:W-:Y:S01]  /*3e20*/  IMAD R12, R40, R9, RZ ;  /* 0x00000009280c7224 */ /* 0x000fe200078e02ff */
[C---:B------:R-:W-:Y:S01]  /*3e30*/  ISETP.GE.AND P0, PT, R8.reuse, R0, PT ;  /* 0x000000000800720c */ /* 0x040fe20003f06270 */
[----:B------:R-:W-:Y:S03]  /*3e40*/  IMAD.HI.U32 R0, R8, R4, RZ ;  /* 0x0000000408007227 */ /* 0x000fe600078e00ff */
[----:B------:R-:W-:Y:S02]  /*3e50*/  ISETP.GE.OR P0, PT, R2, R12, P0 ;  /* 0x0000000c0200720c */ /* 0x000fe40000706670 */
[-C--:B------:R-:W-:Y:S04]  /*3e60*/  SHF.R.U32.HI R0, RZ, R5.reuse, R0 ;  /* 0x00000005ff007219 */ /* 0x080fe80000011600 */
[----:B------:R-:W-:Y:S05]  /*3e70*/  SEL R13, R8, R0, !P2 ;  /* 0x00000000080d7207 */ /* 0x000fea0005000000 */
[----:B------:R-:W-:Y:S02]  /*3e80*/  IMAD.MOV R12, RZ, RZ, -R13 ;  /* 0x000000ffff0c7224 */ /* 0x000fe400078e0a0d */
[----:B------:R-:W-:Y:S04]  /*3e90*/  @!P0 IMAD.HI.U32 R0, R2, R4, RZ ;  /* 0x0000000402008227 */ /* 0x000fe800078e00ff */
[----:B------:R-:W-:Y:S01]  /*3ea0*/  IMAD R12, R40, R12, R8 ;  /* 0x0000000c280c7224 */ /* 0x000fe200078e0208 */
[----:B------:R-:W-:Y:S04]  /*3eb0*/  @!P0 SHF.R.U32.HI R0, RZ, R5, R0 ;  /* 0x00000005ff008219 */ /* 0x000fe80000011600 */
[----:B------:R-:W-:Y:S04]  /*3ec0*/  @!P0 SEL R0, R2, R0, !P2 ;  /* 0x0000000002008207 */ /* 0x000fe80005000000 */
[----:B------:R-:W-:Y:S01]  /*3ed0*/  @!P0 IADD3 R13, PT, PT, R13, -R0, RZ ;  /* 0x800000000d0d8210 */ /* 0x000fe20007ffe0ff */
[----:B------:R-:W-:Y:S01]  /*3ee0*/  @!P0 IMAD R0, R9, R12, R0 ;  /* 0x0000000c09008224 */ /* 0x000fe200078e0200 */
[----:B------:R-:W-:Y:S01]  /*3ef0*/  IADD3 R9, PT, PT, -R8, RZ, RZ ;  /* 0x000000ff08097210 */ /* 0x000fe20007ffe1ff */
[--C-:B------:R-:W-:Y:S02]  /*3f00*/  IMAD.MOV R12, RZ, RZ, -R2.reuse ;  /* 0x000000ffff0c7224 */ /* 0x100fe400078e0a02 */
[----:B------:R-:W-:Y:S02]  /*3f10*/  @!P0 IMAD R8, R13, R40, R2 ;  /* 0x000000280d088224 */ /* 0x000fe400078e0202 */
[----:B------:R-:W-:Y:S02]  /*3f20*/  @!P0 IMAD.MOV.U32 R2, RZ, RZ, R0 ;  /* 0x000000ffff028224 */ /* 0x000fe400078e0000 */
[----:B------:R-:W-:Y:S02]  /*3f30*/  IMAD R11, R3, R12, R11 ;  /* 0x0000000c030b7224 */ /* 0x000fe400078e020b */
[----:B------:R-:W-:Y:S02]  /*3f40*/  IMAD R10, R6, R9, R10 ;  /* 0x00000009060a7224 */ /* 0x000fe400078e020a */
[----:B------:R-:W-:Y:S02]  /*3f50*/  IMAD R11, R2, R3, R11 ;  /* 0x00000003020b7224 */ /* 0x000fe400078e020b */
[----:B------:R-:W-:Y:S02]  /*3f60*/  IMAD R10, R8, R6, R10 ;  /* 0x00000006080a7224 */ /* 0x000fe400078e020a */
.L_x_69:
[----:B------:R-:W-:Y:S05]  /*3f70*/  BRA.U UP1, `(.L_x_70) ;  /* 0x0000000101107547 */ /* 0x000fea000b800000 */
[----:B------:R-:W-:Y:S04]  /*3f80*/  MOV R2, UR6 ;  /* 0x0000000600027c02 */ /* 0x000fe80008000f00 */
[----:B------:R-:W-:Y:S04]  /*3f90*/  SHF.L.U32 R2, R2, 0x1f, RZ ;  /* 0x0000001f02027819 */ /* 0x000fe800000006ff */
[----:B------:R-:W2:Y:S02]  /*3fa0*/  SYNCS.PHASECHK.TRANS64.TRYWAIT P0, [UR7+0x88], R2 ;  /* 0x00008802ff0075a7 */ /* 0x000ea40008001107 */
[----:B--2---:R-:W-:Y:S05]  /*3fb0*/  @!P0 BRA `(.L_x_71) ;  /* 0x0000005400548947 */ /* 0x004fea0003800000 */
.L_x_70:
[----:B------:R-:W-:Y:S02]  /*3fc0*/  R2UR UR35, R15 ;  /* 0x000000000f2372ca */ /* 0x000fe400000e0000 */
[----:B------:R-:W-:Y:S02]  /*3fd0*/  R2UR UR34, R14 ;  /* 0x000000000e2272ca */ /* 0x000fe400000e0000 */
[----:B------:R-:W-:Y:S02]  /*3fe0*/  ISETP.NE.U32.AND P2, PT, RZ, UR4, PT ;  /* 0x00000004ff007c0c */ /* 0x000fe4000bf45070 */
[----:B------:R-:W-:Y:S02]  /*3ff0*/  SHF.L.U32 R14, R29, 0x1f, RZ ;  /* 0x0000001f1d0e7819 */ /* 0x000fe400000006ff */
[----:B------:R-:W-:Y:S05]  /*4000*/  ISETP.NE.AND.EX P2, PT, RZ, UR5, PT, P2 ;  /* 0x00000005ff007c0c */ /* 0x000fea000bf45320 */
[----:B------:R-:W-:Y:S02]  /*4010*/  USHF.L.U32 UR35, UR35, 0x6, URZ ;  /* 0x0000000623237899 */ /* 0x000fe400080006ff */
[----:B------:R-:W-:Y:S01]  /*4020*/  USHF.L.U32 UR34, UR34, 0x8, URZ ;  /* 0x0000000822227899 */ /* 0x000fe200080006ff */
[----:B------:R-:W-:Y:S11]  /*4030*/  BRA.U !UP3, `(.L_x_72) ;  /* 0x000000010b347547 */ /* 0x000ff6000b800000 */
[----:B------:R-:W-:Y:S01]  /*4040*/  UPLOP3.LUT UP0, UPT, UPT, UPT, UP2, 0x80, 0x8 ;  /* 0x000000000008789c */ /* 0x000fe20003f0f020 */
[----:B--2---:R-:W-:Y:S02]  /*4050*/  HFMA2 R0, -RZ, RZ, 0, 5.9604644775390625e-08 ;  /* 0x00000001ff007431 */ /* 0x004fe400000001ff */
[----:B------:R-:W-:Y:S03]  /*4060*/  IMAD.MOV.U32 R88, RZ, RZ, 0x1 ;  /* 0x00000001ff587424 */ /* 0x000fe600078e00ff */
[----:B------:R-:W-:Y:S05]  /*4070*/  PLOP3.LUT P0, PT, PT, PT, UP0, 0x80, 0x8 ;  /* 0x000000000008781c */ /* 0x000fea0003f0f008 */
[----:B------:R-:W2:Y:S01]  /*4080*/  @UP0 LDCU.64 UR10, c[0x0][0x888] ;  /* 0x00011100ff0a07ac */ /* 0x000ea20008000a00 */
[----:B------:R-:W-:Y:S07]  /*4090*/  @UP0 UIMAD UR8, UR36, UR4, URZ ;  /* 0x00000004240802a4 */ /* 0x000fee000f8e02ff */
[----:B------:R-:W-:Y:S01]  /*40a0*/  @!P0 PRMT R88, R0, 0x7610, R88 ;  /* 0x0000761000588816 */ /* 0x000fe20000000058 */
[----:B--2---:R-:W-:Y:S03]  /*40b0*/  @UP0 UIMAD.WIDE UR10, UR8, 0x4, UR10 ;  /* 0x00000004080a08a5 */ /* 0x004fe6000f8e020a */
[----:B------:R-:W2:Y:S03]  /*40c0*/  @!UP0 LDCU UR8, c[0x0][0x880] ;  /* 0x00011000ff0887ac */ /* 0x000ea60008000800 */
[----:B------:R-:W-:Y:S01]  /*40d0*/  IMAD.U32 R8, RZ, RZ, UR10 ;  /* 0x0000000aff087e24 */ /* 0x000fe2000f8e00ff */
[----:B------:R-:W-:Y:S05]  /*40e0*/  MOV R9, UR11 ;  /* 0x0000000b00097c02 */ /* 0x000fea0008000f00 */
[----:B-----5:R3:W5:Y:S02]  /*40f0*/  @P0 LDG.E R49, desc[UR46][R8.64] ;  /* 0x0000002e08310981 */ /* 0x020764000c1e1900 */
[----:B--23--:R-:W-:Y:S07]  /*4100*/  @!P0 IMAD.U32 R49, RZ, RZ, UR8 ;  /* 0x00000008ff318e24 */ /* 0x00cfee000f8e00ff */
.L_x_72:
[----:B-----5:R-:W-:Y:S01]  /*4110*/  @!P2 FSETP.EQ.AND P0, PT, R49, RZ, PT ;  /* 0x000000ff3100a20b */ /* 0x020fe20003f02000 */
[----:B------:R-:W-:Y:S01]  /*4120*/  @!UPT UIADD3 URZ, UPT, UPT, URZ, URZ, URZ ;  /* 0x000000fffffff290 */ /* 0x000fe2000fffe0ff */
[----:B------:R-:W-:Y:S11]  /*4130*/  @!P2 BRA `(.L_x_73) ;  /* 0x000000000014a947 */ /* 0x000ff60003800000 */
[----:B------:R-:W-:Y:S02]  /*4140*/  LOP3.LUT P2, RZ, R88, 0xff, RZ, 0xc0, !PT ;  /* 0x000000ff58ff7812 */ /* 0x000fe4000784c0ff */
[----:B------:R-:W-:Y:S04]  /*4150*/  PLOP3.LUT P0, PT, PT, PT, UP0, 0x80, 0x8 ;  /* 0x000000000008781c */ /* 0x000fe80003f0f008 */
[----:B------:R-:W-:Y:S07]  /*4160*/  PLOP3.LUT P0, PT, P0, PT, PT, 0x8, 0x80 ;  /* 0x000000000080781c */ /* 0x000fee000070e170 */
[----:B------:R-:W-:Y:S11]  /*4170*/  @P2 FSETP.EQ.AND P0, PT, R49, RZ, PT ;  /* 0x000000ff3100220b */ /* 0x000ff60003f02000 */
[----:B------:R-:W-:Y:S02]  /*4180*/  @!UPT UIADD3 URZ, UPT, UPT, URZ, URZ, URZ ;  /* 0x000000fffffff290 */ /* 0x000fe4000fffe0ff */
.L_x_73:
[----:B------:R-:W3:Y:S01]  /*4190*/  SYNCS.PHASECHK.TRANS64.TRYWAIT P2, [UR7+0x60], R14 ;  /* 0x0000600eff0075a7 */ /* 0x000ee20008041107 */
[----:B------:R-:W-:Y:S04]  /*41a0*/  ELECT P4, URZ, PT ;  /* 0x0000000000ff782f */ /* 0x000fe80003880000 */
[----:B------:R-:W-:Y:S11]  /*41b0*/  PLOP3.LUT P4, PT, P0, P4, PT, 0xf2, 0x2f ;  /* 0x00000000002f781c */ /* 0x000ff60000789e72 */
[----:B------:R-:W-:Y:S02]  /*41c0*/  @!UPT UIADD3 URZ, UPT, UPT, URZ, URZ, URZ ;  /* 0x000000fffffff290 */ /* 0x000fe4000fffe0ff */
[----:B-1----:R-:W-:Y:S05]  /*41d0*/  @!P4 IADD3 R8, P0, PT, R30, 0x580, RZ ;  /* 0x000005801e08c810 */ /* 0x002fea0007f1e0ff */
[----:B--2---:R-:W-:Y:S01]  /*41e0*/  @!P4 IMAD.X R2, RZ, RZ, R31, P0 ;  /* 0x000000ffff02c224 */ /* 0x004fe200000e061f */
[----:B---3--:R-:W-:Y:S07]  /*41f0*/  @!P2 BRA `(.L_x_74) ;  /* 0x0000005000dca947 */ /* 0x008fee0003800000 */
.L_x_161:
[----:B------:R-:W-:Y:S01]  /*4200*/  @!P4 R2UR UR8, R2 ;  /* 0x000000000208c2ca */ /* 0x000fe200000e0000 */
[----:B------:R-:W-:Y:S01]  /*4210*/  VOTEU.ALL UP1, P4 ;  /* 0x0000000000ff7886 */ /* 0x000fe20002020000 */
[----:B------:R-:W-:Y:S01]  /*4220*/  @!P4 R2UR UR9, R8 ;  /* 0x000000000809c2ca */ /* 0x000fe200000e0000 */
[----:B-1----:R-:W-:Y:S01]  /*4230*/  @!P4 IMAD.MOV.U32 R0, RZ, RZ, 0x2000 ;  /* 0x00002000ff00c424 */ /* 0x002fe200078e00ff */
[----:B------:R-:W-:Y:S01]  /*4240*/  UMOV UR10, 0x0 ;  /* 0x00000000000a7882 */ /* 0x000fe20000000000 */
[----:B------:R-:W-:Y:S01]  /*4250*/  UMOV UR11, 0x10000000 ;  /* 0x10000000000b7882 */ /* 0x000fe20000000000 */
[----:B------:R-:W-:Y:S01]  /*4260*/  @!UP1 UIADD3 UR32, UPT, UPT, UR7, 0x400, URZ ;  /* 0x0000040007209890 */ /* 0x000fe2000fffe0ff */
[----:B------:R-:W-:Y:S06]  /*4270*/  VOTEU.ALL UP1, P4 ;  /* 0x0000000000ff7886 */ /* 0x000fec0002020000 */
[----:B------:R-:W-:Y:S01]  /*4280*/  IMAD.U32 R9, RZ, RZ, UR8 ;  /* 0x00000008ff097e24 */ /* 0x000fe2000f8e00ff */
[----:B------:R-:W-:Y:S01]  /*4290*/  UPRMT UR8, UR37, 0x654, UR33 ;  /* 0x0000065425087896 */ /* 0x000fe20008000021 */
[----:B------:R-:W-:Y:S03]  /*42a0*/  IMAD.U32 R8, RZ, RZ, UR9 ;  /* 0x00000009ff087e24 */ /* 0x000fe6000f8e00ff */
[----:B------:R-:W-:Y:S02]  /*42b0*/  @!P4 R2UR UR15, R9 ;  /* 0x00000000090fc2ca */ /* 0x000fe400000e0000 */
[----:B------:R-:W-:Y:S02]  /*42c0*/  @!P4 R2UR UR14, R8 ;  /* 0x00000000080ec2ca */ /* 0x000fe400000e0000 */
[----:B------:R-:W-:Y:S05]  /*42d0*/  @!P4 IADD3 R8, P0, PT, R30, 0x580, RZ ;  /* 0x000005801e08c810 */ /* 0x000fea0007f1e0ff */
[----:B------:R-:W-:Y:S06]  /*42e0*/  @!P4 IMAD.X R2, RZ, RZ, R31, P0 ;  /* 0x000000ffff02c224 */ /* 0x000fec00000e061f */
[----:B------:R1:W-:Y:S01]  /*42f0*/  @!UP1 UTMALDG.3D [UR32], [UR14], desc[UR10] ;  /* 0x00000a200e0095b4 */ /* 0x0003e20008011000 */
[----:B------:R1:W-:Y:S01]  /*4300*/  @!P4 SYNCS.ARRIVE.TRANS64.RED.A0TR RZ, [UR7+0x40], R0 ;  /* 0x00004000ffffc9a7 */ /* 0x0003e20008300407 */
[----:B------:R-:W-:Y:S01]  /*4310*/  SYNCS.ARRIVE.TRANS64.RED.A1T0 RZ, [UR8], RZ ;  /* 0x000000ffffff79a7 */ /* 0x000fe20008100408 */
[----:B------:R-:W2:Y:S02]  /*4320*/  SYNCS.PHASECHK.TRANS64.TRYWAIT P2, [UR7+0x68], R14 ;  /* 0x0000680eff0075a7 */ /* 0x000ea40008041107 */
[----:B-12---:R-:W-:Y:S05]  /*4330*/  @!P2 BRA `(.L_x_75) ;  /* 0x0000005000a4a947 */ /* 0x006fea0003800000 */
.L_x_163:
[----:B------:R-:W-:Y:S01]  /*4340*/  @!P4 R2UR UR8, R2 ;  /* 0x000000000208c2ca */ /* 0x000fe200000e0000 */
[----:B------:R-:W-:Y:S01]  /*4350*/  VOTEU.ALL UP1, P4 ;  /* 0x0000000000ff7886 */ /* 0x000fe20002020000 */
[----:B------:R-:W-:Y:S01]  /*4360*/  @!P4 R2UR UR9, R8 ;  /* 0x000000000809c2ca */ /* 0x000fe200000e0000 */
[----:B-1----:R-:W-:Y:S01]  /*4370*/  @!P4 IMAD.MOV.U32 R0, RZ, RZ, 0x2000 ;  /* 0x00002000ff00c424 */ /* 0x002fe200078e00ff */
[----:B------:R-:W-:Y:S01]  /*4380*/  UMOV UR10, 0x0 ;  /* 0x00000000000a7882 */ /* 0x000fe20000000000 */
[----:B------:R-:W-:Y:S01]  /*4390*/  UMOV UR11, 0x10000000 ;  /* 0x10000000000b7882 */ /* 0x000fe20000000000 */
[----:B------:R-:W-:Y:S02]  /*43a0*/  @!UP1 UIADD3 UR26, UPT, UPT, UR34, 0x40, URZ ;  /* 0x00000040221a9890 */ /* 0x000fe4000fffe0ff */
[----:B------:R-:W-:Y:S01]  /*43b0*/  @!UP1 UIADD3 UR24, UPT, UPT, UR7, 0x2400, URZ ;  /* 0x0000240007189890 */ /* 0x000fe2000fffe0ff */
[----:B------:R-:W-:Y:S01]  /*43c0*/  VOTEU.ALL UP1, P4 ;  /* 0x0000000000ff7886 */ /* 0x000fe20002020000 */
[----:B------:R-:W-:Y:S01]  /*43d0*/  UMOV UR27, UR35 ;  /* 0x00000023001b7c82 */ /* 0x000fe20008000000 */
[----:B------:R-:W-:Y:S02]  /*43e0*/  UMOV UR28, UR36 ;  /* 0x00000024001c7c82 */ /* 0x000fe40008000000 */
        /* <DEDUP_REMOVED lines=12> */
.L_x_165:
[----:B------:R-:W2:Y:S01]  /*44b0*/  LDC.64 R12, c[0x0][0xb18] ;  /* 0x0002c600ff0c7b82 */ /* 0x000ea20000000a00 */
[----:B------:R-:W-:Y:S01]  /*44c0*/  @!P4 R2UR UR8, R2 ;  /* 0x000000000208c2ca */ /* 0x000fe200000e0000 */
[----:B------:R-:W-:Y:S01]  /*44d0*/  VOTEU.ALL UP1, P4 ;  /* 0x0000000000ff7886 */ /* 0x000fe20002020000 */
[----:B------:R-:W-:Y:S01]  /*44e0*/  @!P4 R2UR UR9, R8 ;  /* 0x000000000809c2ca */ /* 0x000fe200000e0000 */
[----:B-1----:R-:W-:Y:S01]  /*44f0*/  @!P4 IMAD.MOV.U32 R0, RZ, RZ, 0x2000 ;  /* 0x00002000ff00c424 */ /* 0x002fe200078e00ff */
[----:B------:R-:W-:Y:S03]  /*4500*/  UMOV UR10, 0x0 ;  /* 0x00000000000a7882 */ /* 0x000fe60000000000 */
[----:B------:R-:W1:Y:S01]  /*4510*/  @!P1 LDC R2, c[0x0][0xb0c] ;  /* 0x0002c300ff029b82 */ /* 0x000e620000000800 */
[----:B------:R-:W-:Y:S01]  /*4520*/  @!UP1 UIADD3 UR18, UPT, UPT, UR34, 0x80, URZ ;  /* 0x0000008022129890 */ /* 0x000fe2000fffe0ff */
[----:B------:R-:W-:Y:S01]  /*4530*/  @P3 SHF.R.U32.HI R26, RZ, 0x10, R21 ;  /* 0x00000010ff1a3819 */ /* 0x000fe20000011615 */
[----:B------:R-:W-:Y:S01]  /*4540*/  @!UP1 UIADD3 UR16, UPT, UPT, UR7, 0x4400, URZ ;  /* 0x0000440007109890 */ /* 0x000fe2000fffe0ff */
[----:B------:R-:W-:Y:S01]  /*4550*/  VIADD R28, R28, 0x1 ;  /* 0x000000011c1c7836 */ /* 0x000fe20000000000 */
[----:B------:R-:W-:Y:S01]  /*4560*/  VOTEU.ALL UP1, P4 ;  /* 0x0000000000ff7886 */ /* 0x000fe20002020000 */
[----:B------:R-:W-:Y:S01]  /*4570*/  UMOV UR11, 0x10000000 ;  /* 0x10000000000b7882 */ /* 0x000fe20000000000 */
[----:B------:R-:W-:Y:S01]  /*4580*/  UMOV UR19, UR35 ;  /* 0x0000002300137c82 */ /* 0x000fe20008000000 */
[----:B------:R-:W-:Y:S01]  /*4590*/  IMAD.U32 R9, RZ, RZ, UR8 ;  /* 0x00000008ff097e24 */ /* 0x000fe2000f8e00ff */
[----:B------:R-:W-:Y:S01]  /*45a0*/  UMOV UR20, UR36 ;  /* 0x0000002400147c82 */ /* 0x000fe20008000000 */
[----:B------:R-:W-:Y:S01]  /*45b0*/  IMAD.U32 R8, RZ, RZ, UR9 ;  /* 0x00000009ff087e24 */ /* 0x000fe2000f8e00ff */
[----:B------:R-:W-:Y:S02]  /*45c0*/  UPRMT UR8, UR37, 0x654, UR17 ;  /* 0x0000065425087896 */ /* 0x000fe40008000011 */
[----:B------:R-:W-:Y:S02]  /*45d0*/  @!P4 R2UR UR15, R9 ;  /* 0x00000000090fc2ca */ /* 0x000fe400000e0000 */
[----:B------:R-:W-:Y:S02]  /*45e0*/  @!P4 R2UR UR14, R8 ;  /* 0x00000000080ec2ca */ /* 0x000fe400000e0000 */
[----:B------:R-:W3:Y:S11]  /*45f0*/  LDC.64 R8, c[0x0][0xb10] ;  /* 0x0002c400ff087b82 */ /* 0x000ef60000000a00 */
[----:B------:R1:W-:Y:S01]  /*4600*/  @!UP1 UTMALDG.3D [UR16], [UR14], desc[UR10] ;  /* 0x00000a100e0095b4 */ /* 0x0003e20008011000 */
[----:B------:R5:W-:Y:S01]  /*4610*/  @!P4 SYNCS.ARRIVE.TRANS64.RED.A0TR RZ, [UR7+0x50], R0 ;  /* 0x00005000ffffc9a7 */ /* 0x000be20008300407 */
[C---:B---3--:R-:W-:Y:S01]  /*4620*/  @!P1 IMAD.HI.U32 R8, R11.reuse, R8, RZ ;  /* 0x000000080b089227 */ /* 0x048fe200078e00ff */
[----:B--2---:R-:W-:Y:S02]  /*4630*/  @!P1 ISETP.NE.AND P0, PT, R12, 0x1, PT ;  /* 0x000000010c00980c */ /* 0x004fe40003f05270 */
[----:B-1----:R-:W-:Y:S01]  /*4640*/  @!P1 ISETP.NE.AND P2, PT, R2, 0x1, PT ;  /* 0x000000010200980c */ /* 0x002fe20003f45270 */
[----:B------:R-:W-:Y:S01]  /*4650*/  SYNCS.ARRIVE.TRANS64.RED.A1T0 RZ, [UR8], RZ ;  /* 0x000000ffffff79a7 */ /* 0x000fe20008100408 */
[C---:B------:R-:W-:Y:S01]  /*4660*/  @!P1 IMAD.HI.U32 R13, R10.reuse, R13, RZ ;  /* 0x0000000d0a0d9227 */ /* 0x040fe200078e00ff */
[----:B------:R-:W-:Y:S04]  /*4670*/  @!P1 SHF.R.U32.HI R8, RZ, R9, R8 ;  /* 0x00000009ff089219 */ /* 0x000fe80000011608 */
[----:B------:R-:W-:Y:S01]  /*4680*/  @!P1 SEL R8, R11, R8, !P2 ;  /* 0x000000080b089207 */ /* 0x000fe20005000000 */
[----:B------:R-:W1:Y:S01]  /*4690*/  SYNCS.PHASECHK.TRANS64.TRYWAIT P5, [UR7+0x78], R14 ;  /* 0x0000780eff0075a7 */ /* 0x000e6200080a1107 */
[----:B-----5:R-:W2:Y:S02]  /*46a0*/  @!P1 LDC R0, c[0x0][0xb20] ;  /* 0x0002c800ff009b82 */ /* 0x020ea40000000800 */
[----:B--2---:R-:W-:Y:S04]  /*46b0*/  @!P1 SHF.R.U32.HI R0, RZ, R0, R13 ;  /* 0x00000000ff009219 */ /* 0x004fe8000001160d */
[----:B------:R-:W-:Y:S05]  /*46c0*/  @!P1 SEL R9, R10, R0, !P0 ;  /* 0x000000000a099207 */ /* 0x000fea0004000000 */
[----:B------:R-:W-:Y:S02]  /*46d0*/  @!P1 IMAD.IADD R0, R9, 0x1, -R8 ;  /* 0x0000000109009824 */ /* 0x000fe400078e0a08 */
[----:B------:R-:W-:Y:S02]  /*46e0*/  @!P1 IMAD.IADD R8, R8, 0x1, -R9 ;  /* 0x0000000108089824 */ /* 0x000fe400078e0a09 */
[----:B------:R-:W-:Y:S02]  /*46f0*/  @!P1 IMAD R11, R0, R2, R11 ;  /* 0x00000002000b9224 */ /* 0x000fe400078e020b */
[----:B------:R-:W-:Y:S01]  /*4700*/  @!P1 IMAD R10, R8, R12, R10 ;  /* 0x0000000c080a9224 */ /* 0x000fe200078e020a */
[----:B-1----:R-:W-:Y:S06]  /*4710*/  @!P5 BRA `(.L_x_77) ;  /* 0x0000004c00dcd947 */ /* 0x002fec0003800000 */
.L_x_167:
[----:B------:R-:W-:Y:S01]  /*4720*/  @!P4 IADD3 R2, P0, PT, R30, 0x580, RZ ;  /* 0x000005801e02c810 */ /* 0x000fe20007f1e0ff */
[----:B------:R-:W-:Y:S01]  /*4730*/  VOTEU.ALL UP1, P4 ;  /* 0x0000000000ff7886 */ /* 0x000fe20002020000 */
[----:B------:R-:W-:Y:S01]  /*4740*/  UMOV UR18, 0x0 ;  /* 0x0000000000127882 */ /* 0x000fe20000000000 */
[----:B------:R-:W-:Y:S01]  /*4750*/  UMOV UR19, 0x10000000 ;  /* 0x1000000000137882 */ /* 0x000fe20000000000 */
[----:B------:R-:W-:Y:S01]  /*4760*/  @!P4 R2UR UR9, R2 ;  /* 0x000000000209c2ca */ /* 0x000fe200000e0000 */
[----:B-1----:R-:W-:Y:S01]  /*4770*/  @!P4 IMAD.X R0, RZ, RZ, R31, P0 ;  /* 0x000000ffff00c224 */ /* 0x002fe200000e061f */
[----:B------:R-:W-:Y:S01]  /*4780*/  @!UP1 UIADD3 UR10, UPT, UPT, UR34, 0xc0, URZ ;  /* 0x000000c0220a9890 */ /* 0x000fe2000fffe0ff */
[----:B------:R-:W-:Y:S01]  /*4790*/  ISETP.NE.AND P0, PT, R28, 0x2, PT ;  /* 0x000000021c00780c */ /* 0x000fe20003f05270 */
[----:B------:R-:W-:Y:S01]  /*47a0*/  UMOV UR11, UR35 ;  /* 0x00000023000b7c82 */ /* 0x000fe20008000000 */
[----:B------:R-:W-:Y:S01]  /*47b0*/  UMOV UR12, UR36 ;  /* 0x00000024000c7c82 */ /* 0x000fe20008000000 */
[----:B------:R-:W-:Y:S01]  /*47c0*/  @!P4 R2UR UR8, R0 ;  /* 0x000000000008c2ca */ /* 0x000fe200000e0000 */
[----:B------:R-:W-:Y:S01]  /*47d0*/  IMAD.IADD R14, R10, 0x1, R86 ;  /* 0x000000010a0e7824 */ /* 0x000fe200078e0256 */
[----:B------:R-:W-:Y:S01]  /*47e0*/  @P3 R2UR UR36, R26 ;  /* 0x000000001a2432ca */ /* 0x000fe200000e0000 */
[----:B------:R-:W-:Y:S01]  /*47f0*/  IMAD.IADD R15, R11, 0x1, R87 ;  /* 0x000000010b0f7824 */ /* 0x000fe200078e0257 */
[----:B------:R-:W-:Y:S02]  /*4800*/  SEL R0, RZ, 0x1, P0 ;  /* 0x00000001ff007807 */ /* 0x000fe40000000000 */
[----:B------:R-:W-:Y:S01]  /*4810*/  LOP3.LUT R29, R29, 0x1, RZ, 0x3c, !PT ;  /* 0x000000011d1d7812 */ /* 0x000fe200078e3cff */
[----:B------:R-:W-:Y:S01]  /*4820*/  IMAD.U32 R8, RZ, RZ, UR9 ;  /* 0x00000009ff087e24 */ /* 0x000fe2000f8e00ff */
[----:B------:R-:W-:Y:S01]  /*4830*/  @!UP1 UIADD3 UR9, UPT, UPT, UR7, 0x58, URZ ;  /* 0x0000005807099890 */ /* 0x000fe2000fffe0ff */
[----:B------:R-:W-:Y:S02]  /*4840*/  LOP3.LUT R27, R27, R0, RZ, 0x3c, !PT ;  /* 0x000000001b1b7212 */ /* 0x000fe400078e3cff */
[----:B------:R-:W-:Y:S02]  /*4850*/  SEL R28, R28, RZ, P0 ;  /* 0x000000ff1c1c7207 */ /* 0x000fe40000000000 */
[----:B------:R-:W-:Y:S01]  /*4860*/  IMAD.U32 R9, RZ, RZ, UR8 ;  /* 0x00000008ff097e24 */ /* 0x000fe2000f8e00ff */
[----:B------:R-:W-:Y:S01]  /*4870*/  @!P4 R2UR UR14, R8 ;  /* 0x00000000080ec2ca */ /* 0x000fe200000e0000 */
[----:B------:R-:W-:Y:S01]  /*4880*/  @!UP1 UIADD3 UR8, UPT, UPT, UR7, 0x6400, URZ ;  /* 0x0000640007089890 */ /* 0x000fe2000fffe0ff */
[----:B------:R-:W-:Y:S02]  /*4890*/  VOTEU.ALL UP1, P4 ;  /* 0x0000000000ff7886 */ /* 0x000fe40002020000 */
[----:B------:R-:W-:Y:S11]  /*48a0*/  @!P4 R2UR UR15, R9 ;  /* 0x00000000090fc2ca */ /* 0x000ff600000e0000 */
[----:B------:R-:W-:Y:S02]  /*48b0*/  @!UPT UIADD3 URZ, UPT, UPT, URZ, URZ, URZ ;  /* 0x000000fffffff290 */ /* 0x000fe4000fffe0ff */
[----:B------:R2:W-:Y:S01]  /*48c0*/  @!UP1 UTMALDG.3D [UR8], [UR14], desc[UR18] ;  /* 0x000012080e0095b4 */ /* 0x0005e20008011000 */
[----:B------:R2:W-:Y:S01]  /*48d0*/  @!P4 SYNCS.ARRIVE.TRANS64.RED.A0TR RZ, [UR7+0x58], R25 ;  /* 0x00005819ffffc9a7 */ /* 0x0005e20008300407 */
[----:B------:R-:W-:Y:S01]  /*48e0*/  UPLOP3.LUT UP1, UPT, UPT, UPT, UPT, 0x80, 0x8 ;  /* 0x000000000008789c */ /* 0x000fe20003f2f070 */
[----:B------:R-:W-:Y:S01]  /*48f0*/  SYNCS.ARRIVE.TRANS64.RED.A1T0 RZ, [UR13], RZ ;  /* 0x000000ffffff79a7 */ /* 0x000fe2000810040d */
[----:B------:R-:W-:Y:S09]  /*4900*/  @P3 BRA `(.L_x_78) ;  /* 0xfffffff000a03947 */ /* 0x000ff2000383ffff */
[----:B------:R-:W-:-:S04]  /*4910*/  SHF.L.U32 R2, R29, 0x1f, RZ ;  /* 0x0000001f1d027819 */ /* 0x000fc800000006ff */
[----:B------:R-:W1:Y:S02]  /*4920*/  SYNCS.PHASECHK.TRANS64.TRYWAIT P0, [UR7+0x60], R2 ;  /* 0x00006002ff0075a7 */ /* 0x000e640008001107 */
[----:B-1----:R-:W-:Y:S05]  /*4930*/  @!P0 BRA `(.L_x_79) ;  /* 0x0000004c006c8947 */ /* 0x002fea0003800000 */
.L_x_169:
[----:B------:R-:W3:Y:S02]  /*4940*/  SYNCS.PHASECHK.TRANS64.TRYWAIT P0, [UR7+0x68], R2 ;  /* 0x00006802ff0075a7 */ /* 0x000ee40008001107 */
[----:B---3--:R-:W-:Y:S05]  /*4950*/  @!P0 BRA `(.L_x_80) ;  /* 0x0000004c007c8947 */ /* 0x008fea0003800000 */
.L_x_171:
[----:B------:R-:W3:Y:S02]  /*4960*/  SYNCS.PHASECHK.TRANS64.TRYWAIT P0, [UR7+0x70], R2 ;  /* 0x00007002ff0075a7 */ /* 0x000ee40008001107 */
[----:B---3--:R-:W-:Y:S05]  /*4970*/  @!P0 BRA `(.L_x_81) ;  /* 0x0000004c008c8947 */ /* 0x008fea0003800000 */
.L_x_173:
[----:B-1----:R-:W-:-:S07]  /*4980*/  MOV R0, UR7 ;  /* 0x0000000700007c02 */ /* 0x002fce0008000f00 */
.L_x_82:
[----:B-1----:R-:W-:-:S04]  /*4990*/  SHF.L.U32 R2, R29, 0x1f, RZ ;  /* 0x0000001f1d027819 */ /* 0x002fc800000006ff */
[----:B------:R1:W3:Y:S03]  /*49a0*/  SYNCS.PHASECHK.TRANS64.TRYWAIT P0, [R0+URZ+0x78], R2 ;  /* 0x00007802000075a7 */ /* 0x0002e600080011ff */
[----:B---3--:R-:W-:Y:S05]  /*49b0*/  @!P0 NANOSLEEP.SYNCS 0x989680 ;  /* 0x009896800000895d */ /* 0x008fea0003900000 */
[----:B------:R-:W3:Y:S02]  /*49c0*/  @!P0 SYNCS.PHASECHK.TRANS64 P0, [R0+URZ+0x78], R2 ;  /* 0x00007802000085a7 */ /* 0x000ee400080010ff */
[----:B--23--:R-:W-:Y:S05]  /*49d0*/  @P0 EXIT ;  /* 0x000000000000094d */ /* 0x00cfea0003800000 */
[----:B------:R-:W-:Y:S05]  /*49e0*/  BRA `(.L_x_82) ;  /* 0xfffffffc00e87947 */ /* 0x000fea000383ffff */
.L_x_67:
[----:B------:R-:W-:-:S06]  /*49f0*/  UISETP.GE.AND UP1, UPT, UR8, 0x4, UPT ;  /* 0x000000040800788c */ /* 0x000fcc000bf26270 */
[----:B------:R-:W-:-:S13]  /*4a00*/  PLOP3.LUT P0, PT, PT, PT, UP1, 0x80, 0x8 ;  /* 0x000000000008781c */ /* 0x000fda0003f0f018 */
[----:B------:R-:W-:Y:S05]  /*4a10*/  @!P0 EXIT ;  /* 0x000000000000894d */ /* 0x000fea0003800000 */
[----:B------:R-:W-:Y:S01]  /*4a20*/  BAR.SYNC.DEFER_BLOCKING 0x6, 0xa0 ;  /* 0x0182800000007b1d */ /* 0x000fe20000010000 */
[C---:B------:R-:W-:Y:S01]  /*4a30*/  IMAD.SHL.U32 R4, R101.reuse, 0x40, RZ ;  /* 0x0000004065047824 */ /* 0x040fe200078e00ff */
[C---:B------:R-:W-:Y:S01]  /*4a40*/  R2P PR, R101.reuse, 0x6 ;  /* 0x0000000665007804 */ /* 0x040fe20000000000 */
[C---:B------:R-:W-:Y:S01]  /*4a50*/  IMAD.SHL.U32 R92, R101.reuse, 0x8, RZ ;  /* 0x00000008655c7824 */ /* 0x040fe200078e00ff */
[----:B------:R-:W-:Y:S01]  /*4a60*/  CS2R R96, SRZ ;  /* 0x0000000000607805 */ /* 0x000fe2000001ff00 */
[C---:B------:R-:W-:Y:S01]  /*4a70*/  IMAD.U32 R46, R101.reuse, 0x10000, RZ ;  /* 0x00010000652e7824 */ /* 0x040fe200078e00ff */
[----:B------:R-:W-:Y:S02]  /*4a80*/  UMOV UR48, 0x400 ;  /* 0x0000040000307882 */ /* 0x000fe40000000000 */
[----:B------:R-:W1:Y:S01]  /*4a90*/  LDC R91, c[0x0][0x370] ;  /* 0x0000dc00ff5b7b82 */ /* 0x000e620000000800 */
[----:B------:R-:W-:Y:S01]  /*4aa0*/  ULEA UR48, UR37, UR48, 0x18 ;  /* 0x0000003025307291 */ /* 0x000fe2000f8ec0ff */
[C---:B------:R-:W-:Y:S01]  /*4ab0*/  LOP3.LUT R3, R4.reuse, 0x1c0, RZ, 0xc0, !PT ;  /* 0x000001c004037812 */ /* 0x040fe200078ec0ff */
[----:B------:R-:W-:Y:S01]  /*4ac0*/  IMAD.SHL.U32 R2, R101, 0x20, RZ ;  /* 0x0000002065027824 */ /* 0x000fe200078e00ff */
[----:B------:R-:W-:Y:S01]  /*4ad0*/  LOP3.LUT R4, R4, 0x200, RZ, 0xc0, !PT ;  /* 0x0000020004047812 */ /* 0x000fe200078ec0ff */
[----:B------:R-:W-:Y:S01]  /*4ae0*/  IMAD.MOV.U32 R99, RZ, RZ, 0x20 ;  /* 0x00000020ff637424 */ /* 0x000fe200078e00ff */
[----:B------:R-:W-:Y:S01]  /*4af0*/  LOP3.LUT R92, R3, 0x38, R92, 0xf8, !PT ;  /* 0x00000038035c7812 */ /* 0x000fe200078ef85c */
[----:B------:R-:W-:Y:S01]  /*4b00*/  UIADD3 UR4, UPT, UPT, UR48, 0x400, URZ ;  /* 0x0000040030047890 */ /* 0x000fe2000fffe0ff */
[----:B------:R-:W2:Y:S01]  /*4b10*/  LDC R42, c[0x0][0xb0c] ;  /* 0x0002c300ff2a7b82 */ /* 0x000ea20000000800 */
[----:B------:R-:W-:Y:S01]  /*4b20*/  SHF.R.U32.HI R3, RZ, 0x1, R101 ;  /* 0x00000001ff037819 */ /* 0x000fe20000011665 */
[----:B------:R-:W-:Y:S01]  /*4b30*/  IMAD.MOV.U32 R98, RZ, RZ, 0x1 ;  /* 0x00000001ff627424 */ /* 0x000fe200078e00ff */
[----:B------:R-:W-:Y:S01]  /*4b40*/  LOP3.LUT R46, R46, 0x600000, RZ, 0xc0, !PT ;  /* 0x006000002e2e7812 */ /* 0x000fe200078ec0ff */
[----:B------:R-:W-:Y:S01]  /*4b50*/  IMAD.MOV.U32 R45, RZ, RZ, RZ ;  /* 0x000000ffff2d7224 */ /* 0x000fe200078e00ff */
[----:B------:R-:W-:Y:S01]  /*4b60*/  LOP3.LUT R2, R4, 0xc00, R2, 0xf8, !PT ;  /* 0x00000c0004027812 */ /* 0x000fe200078ef802 */
[----:B------:R-:W-:Y:S01]  /*4b70*/  IMAD.MOV.U32 R104, RZ, RZ, RZ ;  /* 0x000000ffff687224 */ /* 0x000fe200078e00ff */
[----:B------:R-:W-:Y:S01]  /*4b80*/  LOP3.LUT R92, R92, 0x8, R3, 0x78, !PT ;  /* 0x000000085c5c7812 */ /* 0x000fe200078e7803 */
[----:B------:R-:W4:Y:S01]  /*4b90*/  LDC R89, c[0x0][0xb20] ;  /* 0x0002c800ff597b82 */ /* 0x000f220000000800 */
[----:B------:R-:W3:Y:S01]  /*4ba0*/  LDS R0, [UR48+0x140] ;  /* 0x00014030ff007984 */ /* 0x000ee20008000800 */
[----:B------:R-:W-:Y:S01]  /*4bb0*/  SEL R100, R99, 0xffffffe0, !P2 ;  /* 0xffffffe063647807 */ /* 0x000fe20005000000 */
[----:B------:R-:W-:Y:S01]  /*4bc0*/  IMAD.U32 R94, RZ, RZ, UR4 ;  /* 0x00000004ff5e7e24 */ /* 0x000fe2000f8e00ff */
[----:B------:R-:W-:Y:S01]  /*4bd0*/  LOP3.LUT R92, R2, R92, RZ, 0xfc, !PT ;  /* 0x0000005c025c7212 */ /* 0x000fe200078efcff */
[----:B------:R-:W1:Y:S01]  /*4be0*/  LDCU.64 UR52, c[0x0][0x348] ;  /* 0x00006900ff3477ac */ /* 0x000e620008000a00 */
[----:B------:R-:W-:-:S02]  /*4bf0*/  LOP3.LUT R101, R101, 0x60, RZ, 0xc0, !PT ;  /* 0x0000006065657812 */ /* 0x000fc400078ec0ff */
[----:B------:R-:W1:Y:S01]  /*4c00*/  LDC R41, c[0x0][0xb30] ;  /* 0x0002cc00ff297b82 */ /* 0x000e620000000800 */
[----:B------:R-:W-:Y:S01]  /*4c10*/  SEL R99, R99, 0xffffffe0, !P1 ;  /* 0xffffffe063637807 */ /* 0x000fe20004800000 */
[----:B------:R-:W1:Y:S01]  /*4c20*/  LDCU.64 UR38, c[0x0][0x888] ;  /* 0x00011100ff2677ac */ /* 0x000e620008000a00 */
[----:B------:R-:W1:Y:S05]  /*4c30*/  LDCU.64 UR44, c[0x0][0x890] ;  /* 0x00011200ff2c77ac */ /* 0x000e6a0008000a00 */
[----:B------:R-:W1:Y:S01]  /*4c40*/  LDC.64 R84, c[0x0][0xb10] ;  /* 0x0002c400ff547b82 */ /* 0x000e620000000a00 */
[----:B------:R-:W-:Y:S01]  /*4c50*/  UMOV UR49, URZ ;  /* 0x000000ff00317c82 */ /* 0x000fe20008000000 */
[----:B------:R-:W-:-:S06]  /*4c60*/  UMOV UR51, URZ ;  /* 0x000000ff00337c82 */ /* 0x000fcc0008000000 */
[----:B------:R-:W1:Y:S08]  /*4c70*/  LDC.64 R38, c[0x0][0xb18] ;  /* 0x0002c600ff267b82 */ /* 0x000e700000000a00 */
[----:B------:R-:W1:Y:S08]  /*4c80*/  LDC.64 R36, c[0x0][0xb28] ;  /* 0x0002ca00ff247b82 */ /* 0x000e700000000a00 */
[----:B------:R-:W1:Y:S01]  /*4c90*/  LDC.64 R82, c[0x0][0x8b0] ;  /* 0x00022c00ff527b82 */ /* 0x000e620000000a00 */
[----:B---3--:R-:W-:-:S07]  /*4ca0*/  IMAD.IADD R46, R0, 0x1, R46 ;  /* 0x00000001002e7824 */ /* 0x008fce00078e022e */
[----:B------:R-:W3:Y:S08]  /*4cb0*/  LDC.64 R80, c[0x0][0x8a8] ;  /* 0x00022a00ff507b82 */ /* 0x000ef00000000a00 */
[----:B--2-4-:R-:W1:Y:S02]  /*4cc0*/  LDC R90, c[0x0][0x374] ;  /* 0x0000dd00ff5a7b82 */ /* 0x014e640000000800 */
.L_x_126:
[----:B------:R-:W-:Y:S02]  /*4cd0*/  LEA R0, R104, UR48, 0x3 ;  /* 0x0000003068007c11 */ /* 0x000fe4000f8e18ff */
[----:B------:R-:W-:Y:S02]  /*4ce0*/  SHF.L.U32 R2, R96, 0x1f, RZ ;  /* 0x0000001f60027819 */ /* 0x000fe400000006ff */
[----:B-1----:R-:W-:Y:S02]  /*4cf0*/  LEA R16, R104, UR48, 0x4 ;  /* 0x0000003068107c11 */ /* 0x002fe4000f8e20ff */
[----:B------:R-:W2:Y:S02]  /*4d00*/  SYNCS.PHASECHK.TRANS64.TRYWAIT P0, [R0+URZ+0x90], R2 ;  /* 0x00009002000075a7 */ /* 0x000ea400080011ff */
[----:B--2---:R-:W-:Y:S05]  /*4d10*/  @!P0 BRA `(.L_x_83) ;  /* 0x0000004800bc8947 */ /* 0x004fea0003800000 */
.L_x_174:
[----:B------:R-:W4:Y:S01]  /*4d20*/  LDC.64 R10, c[0x0][0xb10] ;  /* 0x0002c400ff0a7b82 */ /* 0x000f220000000a00 */
[----:B------:R-:W3:Y:S01]  /*4d30*/  LDS.128 R16, [R16+0x120] ;  /* 0x0001200010107984 */ /* 0x000ee20000000c00 */
[----:B-1----:R-:W-:Y:S01]  /*4d40*/  ISETP.NE.AND P1, PT, R41, 0x1, PT ;  /* 0x000000012900780c */ /* 0x002fe20003f25270 */
[----:B--2---:R-:W-:Y:S01]  /*4d50*/  VIADD R0, R0, 0xa0 ;  /* 0x000000a000007836 */ /* 0x004fe20000000000 */
[----:B------:R-:W-:Y:S04]  /*4d60*/  ISETP.GE.AND P0, PT, R40, 0x1, PT ;  /* 0x000000012800780c */ /* 0x000fe80003f06270 */
[----:B------:R-:W1:Y:S01]  /*4d70*/  LDC.64 R8, c[0x0][0xb18] ;  /* 0x0002c600ff087b82 */ /* 0x000e620000000a00 */
[----:B------:R-:W-:Y:S01]  /*4d80*/  PRMT R0, RZ, 0x654, R0 ;  /* 0x00000654ff007816 */ /* 0x000fe20000000000 */
[----:B------:R-:W-:Y:S01]  /*4d90*/  @!PT LDS RZ, [RZ] ;  /* 0x00000000fffff984 */ /* 0x000fe20000000800 */
[----:B------:R-:W-:Y:S01]  /*4da0*/  @!PT LDS RZ, [RZ] ;  /* 0x00000000fffff984 */ /* 0x000fe20000000800 */
[----:B------:R-:W-:Y:S01]  /*4db0*/  @!PT LDS RZ, [RZ] ;  /* 0x00000000fffff984 */ /* 0x000fe20000000800 */
[----:B------:R-:W-:Y:S01]  /*4dc0*/  @!PT LDS RZ, [RZ] ;  /* 0x00000000fffff984 */ /* 0x000fe20000000800 */
[----:B------:R2:W-:Y:S06]  /*4dd0*/  MEMBAR.ALL.CTA ;  /* 0x0000000000007992 */ /* 0x0005ec0000008000 */
[----:B--2---:R-:W2:Y:S01]  /*4de0*/  FENCE.VIEW.ASYNC.S ;  /* 0x00000000000073c6 */ /* 0x004ea20000000000 */
[----:B------:R-:W1:Y:S08]  /*4df0*/  @!P1 LDC R12, c[0x0][0xb20] ;  /* 0x0002c800ff0c9b82 */ /* 0x000e700000000800 */
[----:B------:R-:W1:Y:S01]  /*4e00*/  @!P1 LDC R7, c[0x0][0xb0c] ;  /* 0x0002c300ff079b82 */ /* 0x000e620000000800 */
[----:B--2---:R2:W-:Y:S01]  /*4e10*/  SYNCS.ARRIVE.TRANS64.RED.A1T0 RZ, [R0+URZ], RZ ;  /* 0x000000ff00ff79a7 */ /* 0x0045e200081004ff */
[----:B---3--:R-:W-:Y:S04]  /*4e20*/  LOP3.LUT P4, RZ, R18, 0x1, RZ, 0xc0, !PT ;  /* 0x0000000112ff7812 */ /* 0x008fe8000788c0ff */
[----:B------:R-:W-:Y:S09]  /*4e30*/  P2R R102, PR, RZ, 0x10 ;  /* 0x00000010ff667803 */ /* 0x000ff20000000000 */
[----:B------:R-:W-:Y:S02]  /*4e40*/  @P4 MOV R44, R16 ;  /* 0x00000010002c4202 */ /* 0x000fe40000000f00 */
[----:B------:R-:W-:Y:S01]  /*4e50*/  @P4 LOP3.LUT R43, R17, 0xffff, RZ, 0xc0, !PT ;  /* 0x0000ffff112b4812 */ /* 0x000fe200078ec0ff */
[----:B--2-4-:R-:W-:Y:S06]  /*4e60*/  @!P0 BRA `(.L_x_84) ;  /* 0x0000000000a48947 */ /* 0x014fec0003800000 */
[----:B------:R-:W-:Y:S01]  /*4e70*/  IMAD.HI.U32 R0, R90, R39, RZ ;  /* 0x000000275a007227 */ /* 0x000fe200078e00ff */
[----:B------:R-:W-:Y:S02]  /*4e80*/  ISETP.NE.AND P0, PT, R38, 0x1, PT ;  /* 0x000000012600780c */ /* 0x000fe40003f05270 */
[----:B------:R-:W-:Y:S01]  /*4e90*/  ISETP.NE.AND P2, PT, R40, 0x1, PT ;  /* 0x000000012800780c */ /* 0x000fe20003f45270 */
[----:B------:R-:W-:Y:S01]  /*4ea0*/  IMAD.HI.U32 R4, R91, R84, RZ ;  /* 0x000000545b047227 */ /* 0x000fe200078e00ff */
[----:B------:R-:W-:Y:S02]  /*4eb0*/  SHF.R.U32.HI R0, RZ, R89, R0 ;  /* 0x00000059ff007219 */ /* 0x000fe40000011600 */
[----:B------:R-:W-:Y:S01]  /*4ec0*/  ISETP.NE.AND P3, PT, R42, 0x1, PT ;  /* 0x000000012a00780c */ /* 0x000fe20003f65270 */
[----:B------:R-:W-:Y:S01]  /*4ed0*/  IMAD.HI.U32 R6, R43, R39, RZ ;  /* 0x000000272b067227 */ /* 0x000fe200078e00ff */
[-C--:B------:R-:W-:Y:S02]  /*4ee0*/  SHF.R.U32.HI R4, RZ, R85.reuse, R4 ;  /* 0x00000055ff047219 */ /* 0x080fe40000011604 */
[----:B------:R-:W-:Y:S01]  /*4ef0*/  SEL R0, R90, R0, !P0 ;  /* 0x000000005a007207 */ /* 0x000fe20004000000 */
[----:B------:R-:W-:Y:S01]  /*4f00*/  IMAD.HI.U32 R5, R44, R84, RZ ;  /* 0x000000542c057227 */ /* 0x000fe200078e00ff */
[----:B------:R-:W-:Y:S03]  /*4f10*/  SEL R4, R91, R4, !P3 ;  /* 0x000000045b047207 */ /* 0x000fe60005800000 */
[-C--:B------:R-:W-:Y:S01]  /*4f20*/  IMAD.HI.U32 R3, R0, R36.reuse, RZ ;  /* 0x0000002400037227 */ /* 0x080fe200078e00ff */
[----:B------:R-:W-:Y:S03]  /*4f30*/  SHF.R.U32.HI R5, RZ, R85, R5 ;  /* 0x00000055ff057219 */ /* 0x000fe60000011605 */
[----:B------:R-:W-:Y:S01]  /*4f40*/  IMAD.HI.U32 R2, R4, R36, RZ ;  /* 0x0000002404027227 */ /* 0x000fe200078e00ff */
[----:B------:R-:W-:Y:S02]  /*4f50*/  @P2 SHF.R.U32.HI R0, RZ, R37, R3 ;  /* 0x00000025ff002219 */ /* 0x000fe40000011603 */
[----:B------:R-:W-:Y:S02]  /*4f60*/  SHF.R.U32.HI R3, RZ, R89, R6 ;  /* 0x00000059ff037219 */ /* 0x000fe40000011606 */
[----:B------:R-:W-:Y:S01]  /*4f70*/  @P2 SHF.R.U32.HI R4, RZ, R37, R2 ;  /* 0x00000025ff042219 */ /* 0x000fe20000011602 */
[----:B------:R-:W-:Y:S01]  /*4f80*/  IMAD R0, R40, R0, RZ ;  /* 0x0000000028007224 */ /* 0x000fe200078e02ff */
[----:B------:R-:W-:Y:S02]  /*4f90*/  SEL R3, R43, R3, !P0 ;  /* 0x000000032b037207 */ /* 0x000fe40004000000 */
[----:B------:R-:W-:Y:S01]  /*4fa0*/  SEL R2, R44, R5, !P3 ;  /* 0x000000052c027207 */ /* 0x000fe20005800000 */
[----:B------:R-:W-:Y:S01]  /*4fb0*/  IMAD R5, R40, R4, RZ ;  /* 0x0000000428057224 */ /* 0x000fe200078e02ff */
[C---:B------:R-:W-:Y:S01]  /*4fc0*/  ISETP.GE.AND P0, PT, R3.reuse, R0, PT ;  /* 0x000000000300720c */ /* 0x040fe20003f06270 */
[C---:B------:R-:W-:Y:S03]  /*4fd0*/  IMAD.HI.U32 R0, R3.reuse, R36, RZ ;  /* 0x0000002403007227 */ /* 0x040fe600078e00ff */
[C---:B------:R-:W-:Y:S02]  /*4fe0*/  ISETP.GE.OR P0, PT, R2.reuse, R5, P0 ;  /* 0x000000050200720c */ /* 0x040fe40000706670 */
[----:B------:R-:W-:Y:S04]  /*4ff0*/  SHF.R.U32.HI R0, RZ, R37, R0 ;  /* 0x00000025ff007219 */ /* 0x000fe80000011600 */
[C---:B------:R-:W-:Y:S05]  /*5000*/  SEL R6, R3.reuse, R0, !P2 ;  /* 0x0000000003067207 */ /* 0x040fea0005000000 */
        /* <DEDUP_REMOVED lines=14> */
[----:B------:R-:W-:Y:S07]  /*50f0*/  IMAD R43, R3, R38, R43 ;  /* 0x00000026032b7224 */ /* 0x000fee00078e022b */
.L_x_84:
[----:B-1----:R-:W-:Y:S01]  /*5100*/  @!P1 ISETP.NE.AND P0, PT, R8, 0x1, PT ;  /* 0x000000010800980c */ /* 0x002fe20003f05270 */
[----:B------:R-:W-:Y:S01]  /*5110*/  @!P1 IMAD.HI.U32 R2, R43, R9, RZ ;  /* 0x000000092b029227 */ /* 0x000fe200078e00ff */
[----:B------:R-:W-:Y:S01]  /*5120*/  R2UR UR42, R15 ;  /* 0x000000000f2a72ca */ /* 0x000fe200000e0000 */
[----:B------:R-:W-:Y:S01]  /*5130*/  BSSY.RECONVERGENT B6, `(.L_x_85) ;  /* 0x0000031000067945 */ /* 0x000fe20003800200 */
[----:B------:R-:W-:Y:S01]  /*5140*/  R2UR UR41, R14 ;  /* 0x000000000e2972ca */ /* 0x000fe200000e0000 */
[----:B------:R-:W-:Y:S01]  /*5150*/  @!P1 IMAD.HI.U32 R0, R44, R10, RZ ;  /* 0x0000000a2c009227 */ /* 0x000fe200078e00ff */
[----:B------:R-:W-:Y:S02]  /*5160*/  @!P1 SHF.R.U32.HI R2, RZ, R12, R2 ;  /* 0x0000000cff029219 */ /* 0x000fe40000011602 */
[----:B------:R-:W-:Y:S01]  /*5170*/  @!P1 ISETP.NE.AND P2, PT, R7, 0x1, PT ;  /* 0x000000010700980c */ /* 0x000fe20003f45270 */
[----:B------:R-:W-:Y:S01]  /*5180*/  VIADD R104, R104, 0x1 ;  /* 0x0000000168687836 */ /* 0x000fe20000000000 */
[----:B------:R-:W-:Y:S02]  /*5190*/  @!P1 SEL R2, R43, R2, !P0 ;  /* 0x000000022b029207 */ /* 0x000fe40004000000 */
[----:B------:R-:W-:Y:S02]  /*51a0*/  @!P1 SHF.R.U32.HI R0, RZ, R11, R0 ;  /* 0x0000000bff009219 */ /* 0x000fe40000011600 */
[----:B------:R-:W-:Y:S01]  /*51b0*/  LOP3.LUT P0, RZ, R94, 0x3f0, RZ, 0xc0, !PT ;  /* 0x000003f05eff7812 */ /* 0x000fe2000780c0ff */
[----:B------:R-:W-:Y:S01]  /*51c0*/  USHF.L.U32 UR42, UR42, 0x6, URZ ;  /* 0x000000062a2a7899 */ /* 0x000fe200080006ff */
[----:B------:R-:W-:Y:S01]  /*51d0*/  @!P1 SEL R3, R44, R0, !P2 ;  /* 0x000000002c039207 */ /* 0x000fe20005000000 */
[----:B------:R-:W-:Y:S01]  /*51e0*/  USHF.L.U32 UR41, UR41, 0x8, URZ ;  /* 0x0000000829297899 */ /* 0x000fe200080006ff */
[----:B------:R-:W-:Y:S03]  /*51f0*/  @P4 SHF.R.U32.HI R95, RZ, 0x10, R17 ;  /* 0x00000010ff5f4819 */ /* 0x000fe60000011611 */
[----:B------:R-:W-:Y:S02]  /*5200*/  @!P1 IMAD.IADD R0, R2, 0x1, -R3 ;  /* 0x0000000102009824 */ /* 0x000fe400078e0a03 */
[----:B------:R-:W-:Y:S02]  /*5210*/  @!P1 IMAD.IADD R2, R3, 0x1, -R2 ;  /* 0x0000000103029824 */ /* 0x000fe400078e0a02 */
[----:B------:R-:W-:Y:S02]  /*5220*/  @!P1 IMAD R44, R0, R7, R44 ;  /* 0x00000007002c9224 */ /* 0x000fe400078e022c */
[----:B------:R-:W-:Y:S01]  /*5230*/  @!P1 IMAD R43, R2, R8, R43 ;  /* 0x00000008022b9224 */ /* 0x000fe200078e022b */
[----:B------:R-:W-:Y:S06]  /*5240*/  @!P0 BRA `(.L_x_86) ;  /* 0x00000000007c8947 */ /* 0x000fec0003800000 */
[----:B------:R-:W1:Y:S01]  /*5250*/  LDCU.64 UR8, c[0x4][0x80] ;  /* 0x01001000ff0877ac */ /* 0x000e620008000a00 */
[----:B------:R-:W-:Y:S01]  /*5260*/  MOV R2, 0x0 ;  /* 0x0000000000027802 */ /* 0x000fe20000000f00 */
[----:B------:R-:W-:Y:S02]  /*5270*/  HFMA2 R12, -RZ, RZ, 0, 5.9604644775390625e-08 ;  /* 0x00000001ff0c7431 */ /* 0x000fe400000001ff */
[----:B------:R-:W-:Y:S01]  /*5280*/  IMAD.MOV.U32 R8, RZ, RZ, 0x70 ;  /* 0x00000070ff087424 */ /* 0x000fe200078e00ff */
[----:B------:R2:W3:Y:S01]  /*5290*/  LDC.64 R14, c[0x4][R2] ;  /* 0x01000000020e7b82 */ /* 0x0004e20000000a00 */
[----:B------:R-:W4:Y:S01]  /*52a0*/  LDCU.64 UR6, c[0x4][0x88] ;  /* 0x01001100ff0677ac */ /* 0x000f220008000a00 */
[----:B------:R-:W-:Y:S01]  /*52b0*/  IMAD.MOV.U32 R13, RZ, RZ, RZ ;  /* 0x000000ffff0d7224 */ /* 0x000fe200078e00ff */
[----:B------:R-:W2:Y:S01]  /*52c0*/  LDCU.64 UR4, c[0x4][0x8] ;  /* 0x01000100ff0477ac */ /* 0x000ea20008000a00 */
[----:B-1----:R-:W-:Y:S01]  /*52d0*/  MOV R5, UR9 ;  /* 0x0000000900057c02 */ /* 0x002fe20008000f00 */
[----:B------:R-:W-:Y:S01]  /*52e0*/  IMAD.U32 R4, RZ, RZ, UR8 ;  /* 0x00000008ff047e24 */ /* 0x000fe2000f8e00ff */
[----:B----4-:R-:W-:Y:S01]  /*52f0*/  MOV R7, UR7 ;  /* 0x0000000700077c02 */ /* 0x010fe20008000f00 */
[----:B------:R-:W-:Y:S01]  /*5300*/  IMAD.U32 R6, RZ, RZ, UR6 ;  /* 0x00000006ff067e24 */ /* 0x000fe2000f8e00ff */
[----:B--2---:R-:W-:Y:S01]  /*5310*/  MOV R11, UR5 ;  /* 0x00000005000b7c02 */ /* 0x004fe20008000f00 */
[----:B------:R-:W-:Y:S02]  /*5320*/  IMAD.U32 R10, RZ, RZ, UR4 ;  /* 0x00000004ff0a7e24 */ /* 0x000fe4000f8e00ff */
[----:B------:R-:W-:Y:S07]  /*5330*/  LEPC R20, `(.L_x_87) ;  /* 0x000000001014794e */ /* 0x000fee0000000000 */
[----:B---3-5:R-:W-:Y:S05]  /*5340*/  CALL.ABS.NOINC R14 ;  /* 0x000000000e007343 */ /* 0x028fea0003c00000 */
.L_x_87:
[----:B------:R-:W1:Y:S01]  /*5350*/  LDCU.64 UR8, c[0x4][0x80] ;  /* 0x01001000ff0877ac */ /* 0x000e620008000a00 */
[----:B------:R-:W2:Y:S01]  /*5360*/  LDC.64 R2, c[0x4][R2] ;  /* 0x0100000002027b82 */ /* 0x000ea20000000a00 */
[----:B------:R-:W-:Y:S02]  /*5370*/  HFMA2 R12, -RZ, RZ, 0, 5.9604644775390625e-08 ;  /* 0x00000001ff0c7431 */ /* 0x000fe400000001ff */
[----:B------:R-:W-:Y:S02]  /*5380*/  IMAD.MOV.U32 R8, RZ, RZ, 0x70 ;  /* 0x00000070ff087424 */ /* 0x000fe400078e00ff */
[----:B------:R-:W-:Y:S01]  /*5390*/  IMAD.MOV.U32 R13, RZ, RZ, RZ ;  /* 0x000000ffff0d7224 */ /* 0x000fe200078e00ff */
[----:B------:R-:W3:Y:S01]  /*53a0*/  LDCU.64 UR6, c[0x4][0x88] ;  /* 0x01001100ff0677ac */ /* 0x000ee20008000a00 */
[----:B------:R-:W4:Y:S01]  /*53b0*/  LDCU.64 UR4, c[0x4][0x8] ;  /* 0x01000100ff0477ac */ /* 0x000f220008000a00 */
[----:B-1----:R-:W-:Y:S02]  /*53c0*/  MOV R4, UR8 ;  /* 0x0000000800047c02 */ /* 0x002fe40008000f00 */
[----:B------:R-:W-:Y:S02]  /*53d0*/  MOV R5, UR9 ;  /* 0x0000000900057c02 */ /* 0x000fe40008000f00 */
[----:B---3--:R-:W-:Y:S01]  /*53e0*/  MOV R7, UR7 ;  /* 0x0000000700077c02 */ /* 0x008fe20008000f00 */
[----:B------:R-:W-:Y:S01]  /*53f0*/  IMAD.U32 R6, RZ, RZ, UR6 ;  /* 0x00000006ff067e24 */ /* 0x000fe2000f8e00ff */
[----:B----4-:R-:W-:Y:S01]  /*5400*/  MOV R11, UR5 ;  /* 0x00000005000b7c02 */ /* 0x010fe20008000f00 */
[----:B------:R-:W-:Y:S02]  /*5410*/  IMAD.U32 R10, RZ, RZ, UR4 ;  /* 0x00000004ff0a7e24 */ /* 0x000fe4000f8e00ff */
[----:B------:R-:W-:Y:S07]  /*5420*/  LEPC R20, `(.L_x_86) ;  /* 0x000000001014794e */ /* 0x000fee0000000000 */
[----:B--2---:R-:W-:Y:S05]  /*5430*/  CALL.ABS.NOINC R2 ;  /* 0x0000000002007343 */ /* 0x004fea0003c00000 */
.L_x_86:
[----:B------:R-:W-:Y:S05]  /*5440*/  BSYNC.RECONVERGENT B6 ;  /* 0x0000000000067941 */ /* 0x000fea0003800200 */
.L_x_85:
[----:B------:R-:W-:Y:S01]  /*5450*/  ISETP.NE.U32.AND P4, PT, R82, RZ, PT ;  /* 0x000000ff5200720c */ /* 0x000fe20003f85070 */
[----:B------:R-:W-:Y:S01]  /*5460*/  UISETP.NE.AND UP2, UPT, UR50, URZ, UPT ;  /* 0x000000ff3200728c */ /* 0x000fe2000bf45270 */
[----:B------:R-:W-:Y:S01]  /*5470*/  ISETP.NE.U32.AND P2, PT, RZ, UR38, PT ;  /* 0x00000026ff007c0c */ /* 0x000fe2000bf45070 */
[----:B------:R-:W-:Y:S01]  /*5480*/  UISETP.NE.U32.AND UP1, UPT, UR44, URZ, UPT ;  /* 0x000000ff2c00728c */ /* 0x000fe2000bf25070 */
[----:B------:R-:W-:Y:S01]  /*5490*/  ISETP.NE.AND.EX P4, PT, R83, RZ, PT, P4 ;  /* 0x000000ff5300720c */ /* 0x000fe20003f85340 */
[----:B------:R-:W-:Y:S01]  /*54a0*/  UPLOP3.LUT UP0, UPT, UPT, UPT, UPT, 0x40, 0x4 ;  /* 0x000000000004789c */ /* 0x000fe20003f0e870 */
[----:B------:R-:W-:Y:S01]  /*54b0*/  ISETP.NE.AND.EX P2, PT, RZ, UR39, PT, P2 ;  /* 0x00000027ff007c0c */ /* 0x000fe2000bf45320 */
[----:B------:R-:W-:Y:S01]  /*54c0*/  UISETP.NE.AND.EX UP1, UPT, UR45, URZ, UPT, UP1 ;  /* 0x000000ff2d00728c */ /* 0x000fe2000bf25310 */
[----:B------:R-:W-:Y:S04]  /*54d0*/  PLOP3.LUT P1, PT, PT, PT, UP2, 0x80, 0x8 ;  /* 0x000000000008781c */ /* 0x000fe80003f2f028 */
[----:B------:R-:W-:Y:S06]  /*54e0*/  @UP2 UPLOP3.LUT UP0, UPT, UPT, UPT, UP1, 0x80, 0x8 ;  /* 0x000000000008289c */ /* 0x000fec0003f0f010 */
[----:B------:R-:W-:Y:S01]  /*54f0*/  PLOP3.LUT P0, PT, PT, PT, UP0, 0x80, 0x8 ;  /* 0x000000000008781c */ /* 0x000fe20003f0f008 */
[----:B------:R-:W-:Y:S01]  /*5500*/  @!UPT UIADD3 URZ, UPT, UPT, URZ, URZ, URZ ;  /* 0x000000fffffff290 */ /* 0x000fe2000fffe0ff */
[----:B------:R-:W-:Y:S11]  /*5510*/  BRA.U !UP1, `(.L_x_88) ;  /* 0x0000000109387547 */ /* 0x000ff6000b800000 */
[----:B------:R-:W-:Y:S01]  /*5520*/  UISETP.NE.U32.AND UP0, UPT, UR38, URZ, UPT ;  /* 0x000000ff2600728c */ /* 0x000fe2000bf05070 */
[----:B------:R-:W-:Y:S02]  /*5530*/  HFMA2 R0, -RZ, RZ, 0, 5.9604644775390625e-08 ;  /* 0x00000001ff007431 */ /* 0x000fe400000001ff */
[----:B------:R-:W-:Y:S01]  /*5540*/  IMAD.MOV.U32 R88, RZ, RZ, 0x1 ;  /* 0x00000001ff587424 */ /* 0x000fe200078e00ff */
[----:B------:R-:W-:Y:S06]  /*5550*/  UISETP.NE.AND.EX UP0, UPT, UR39, URZ, UPT, UP0 ;  /* 0x000000ff2700728c */ /* 0x000fec000bf05300 */
[----:B------:R-:W-:Y:S05]  /*5560*/  PLOP3.LUT P3, PT, PT, PT, UP0, 0x80, 0x8 ;  /* 0x000000000008781c */ /* 0x000fea0003f6f008 */
[----:B------:R-:W1:Y:S01]  /*5570*/  @UP0 LDCU.64 UR6, c[0x0][0x888] ;  /* 0x00011100ff0607ac */ /* 0x000e620008000a00 */
[----:B------:R-:W-:Y:S07]  /*5580*/  @UP0 UIMAD UR4, UR36, UR44, URZ ;  /* 0x0000002c240402a4 */ /* 0x000fee000f8e02ff */
[----:B------:R-:W-:Y:S01]  /*5590*/  @!P3 PRMT R88, R0, 0x7610, R88 ;  /* 0x000076100058b816 */ /* 0x000fe20000000058 */
[----:B-1----:R-:W-:Y:S03]  /*55a0*/  @UP0 UIMAD.WIDE UR6, UR4, 0x4, UR6 ;  /* 0x00000004040608a5 */ /* 0x002fe6000f8e0206 */
[----:B------:R-:W1:Y:S03]  /*55b0*/  @!UP0 LDCU UR4, c[0x0][0x880] ;  /* 0x00011000ff0487ac */ /* 0x000e660008000800 */
[----:B------:R-:W-:Y:S01]  /*55c0*/  IMAD.U32 R2, RZ, RZ, UR6 ;  /* 0x00000006ff027e24 */ /* 0x000fe2000f8e00ff */
[----:B------:R-:W-:Y:S05]  /*55d0*/  MOV R3, UR7 ;  /* 0x0000000700037c02 */ /* 0x000fea0008000f00 */
[----:B-----5:R2:W5:Y:S02]  /*55e0*/  @P3 LDG.E R49, desc[UR46][R2.64] ;  /* 0x0000002e02313981 */ /* 0x020564000c1e1900 */
[----:B-12---:R-:W-:Y:S02]  /*55f0*/  @!P3 IMAD.U32 R49, RZ, RZ, UR4 ;  /* 0x00000004ff31be24 */ /* 0x006fe4000f8e00ff */
.L_x_88:
[----:B------:R-:W-:Y:S05]  /*5600*/  @!P4 BRA `(.L_x_89) ;  /* 0x000000000020c947 */ /* 0x000fea0003800000 */
[----:B------:R-:W-:Y:S04]  /*5610*/  ISETP.NE.U32.AND P3, PT, R80, RZ, PT ;  /* 0x000000ff5000720c */ /* 0x000fe80003f65070 */
[----:B------:R-:W-:Y:S11]  /*5620*/  ISETP.NE.AND.EX P3, PT, R81, RZ, PT, P3 ;  /* 0x000000ff5100720c */ /* 0x000ff60003f65330 */
[----:B------:R-:W-:Y:S02]  /*5630*/  @!UPT UIADD3 URZ, UPT, UPT, URZ, URZ, URZ ;  /* 0x000000fffffff290 */ /* 0x000fe4000fffe0ff */
[----:B------:R-:W1:Y:S01]  /*5640*/  @P3 LDC.64 R2, c[0x0][0x8a8] ;  /* 0x00022a00ff023b82 */ /* 0x000e620000000a00 */
[----:B------:R-:W-:Y:S04]  /*5650*/  @P3 IMAD R0, R82, UR36, RZ ;  /* 0x0000002452003c24 */ /* 0x000fe8000f8e02ff */
[----:B-1----:R-:W-:Y:S05]  /*5660*/  @P3 IMAD.WIDE R2, R0, 0x4, R2 ;  /* 0x0000000400023825 */ /* 0x002fea00078e0202 */
[----:B-----5:R1:W5:Y:S02]  /*5670*/  @P3 LDG.E R47, desc[UR46][R2.64] ;  /* 0x0000002e022f3981 */ /* 0x020364000c1e1900 */
[----:B-1----:R-:W2:Y:S02]  /*5680*/  @!P3 LDC R47, c[0x0][0x8a0] ;  /* 0x00022800ff2fbb82 */ /* 0x002ea40000000800 */
.L_x_89:
[----:B-----5:R-:W-:Y:S01]  /*5690*/  FSETP.NEU.AND P3, PT, R49, RZ, PT ;  /* 0x000000ff3100720b */ /* 0x020fe20003f6d000 */
[----:B------:R-:W-:Y:S01]  /*56a0*/  IMAD.SHL.U32 R66, R92, 0x2, RZ ;  /* 0x000000025c427824 */ /* 0x000fe200078e00ff */
[----:B------:R-:W-:Y:S01]  /*56b0*/  SEL R4, RZ, 0xffffffff, P2 ;  /* 0xffffffffff047807 */ /* 0x000fe20001000000 */
[----:B------:R-:W-:Y:S01]  /*56c0*/  BSSY B1, `(.L_x_90) ;  /* 0x0000043000017945 */ /* 0x000fe20003800000 */
[----:B------:R-:W-:Y:S01]  /*56d0*/  @P1 LOP3.LUT P2, RZ, R88, 0xff, RZ, 0xc0, !PT ;  /* 0x000000ff58ff1812 */ /* 0x000fe2000784c0ff */
[----:B------:R-:W-:Y:S01]  /*56e0*/  VIADD R107, R66, UR48 ;  /* 0x00000030426b7c36 */ /* 0x000fe20008000000 */
[----:B------:R-:W-:Y:S01]  /*56f0*/  @P1 SEL R0, RZ, 0xffffffff, P3 ;  /* 0xffffffffff001807 */ /* 0x000fe20001800000 */
[----:B------:R-:W-:Y:S01]  /*5700*/  IMAD.MOV.U32 R67, RZ, RZ, 0x1 ;  /* 0x00000001ff437424 */ /* 0x000fe200078e00ff */
[----:B------:R-:W-:Y:S01]  /*5710*/  LOP3.LUT R98, R98, 0x1, RZ, 0x3c, !PT ;  /* 0x0000000162627812 */ /* 0x000fe200078e3cff */
[----:B------:R-:W-:Y:S01]  /*5720*/  IMAD.MOV.U32 R65, RZ, RZ, RZ ;  /* 0x000000ffff417224 */ /* 0x000fe200078e00ff */
[----:B------:R-:W-:Y:S02]  /*5730*/  @P0 SEL R0, R4, R0, !P2 ;  /* 0x0000000004000207 */ /* 0x000fe40005000000 */
[----:B------:R-:W-:Y:S02]  /*5740*/  CS2R R78, SRZ ;  /* 0x00000000004e7805 */ /* 0x000fe4000001ff00 */
[----:B------:R-:W-:Y:S02]  /*5750*/  LEA R64, R45, UR48, 0x3 ;  /* 0x000000302d407c11 */ /* 0x000fe4000f8e18ff */
[----:B------:R-:W-:Y:S02]  /*5760*/  CS2R R76, SRZ ;  /* 0x00000000004c7805 */ /* 0x000fe4000001ff00 */
[----:B------:R-:W-:Y:S02]  /*5770*/  @P1 LOP3.LUT R0, R0, 0x1, RZ, 0xc0, !PT ;  /* 0x0000000100001812 */ /* 0x000fe400078ec0ff */
[----:B------:R-:W-:Y:S02]  /*5780*/  CS2R R70, SRZ ;  /* 0x0000000000467805 */ /* 0x000fe4000001ff00 */
[----:B------:R-:W-:Y:S02]  /*5790*/  SHF.L.U32 R2, R97, 0x1f, RZ ;  /* 0x0000001f61027819 */ /* 0x000fe400000006ff */
[----:B------:R-:W-:Y:S02]  /*57a0*/  CS2R R68, SRZ ;  /* 0x0000000000447805 */ /* 0x000fe4000001ff00 */
[----:B------:R-:W-:Y:S02]  /*57b0*/  ISETP.NE.U32.OR P6, PT, R0, 0x1, !P1 ;  /* 0x000000010000780c */ /* 0x000fe40004fc5470 */
[----:B------:R-:W-:Y:S02]  /*57c0*/  CS2R R62, SRZ ;  /* 0x00000000003e7805 */ /* 0x000fe4000001ff00 */
[----:B------:R-:W-:Y:S02]  /*57d0*/  PLOP3.LUT P2, PT, PT, PT, UP1, 0x80, 0x8 ;  /* 0x000000000008781c */ /* 0x000fe40003f4f018 */
[----:B------:R-:W-:Y:S02]  /*57e0*/  CS2R R60, SRZ ;  /* 0x00000000003c7805 */ /* 0x000fe4000001ff00 */
[----:B------:R-:W-:Y:S02]  /*57f0*/  LEA.HI R48, R45, R45, RZ, 0x1 ;  /* 0x0000002d2d307211 */ /* 0x000fe400078f08ff */
[----:B------:R-:W-:Y:S02]  /*5800*/  CS2R R58, SRZ ;  /* 0x00000000003a7805 */ /* 0x000fe4000001ff00 */
[----:B------:R-:W-:Y:S02]  /*5810*/  LOP3.LUT P4, R103, R88, 0xff, RZ, 0xc0, !PT ;  /* 0x000000ff58677812 */ /* 0x000fe4000788c0ff */
[----:B------:R-:W-:Y:S02]  /*5820*/  CS2R R56, SRZ ;  /* 0x0000000000387805 */ /* 0x000fe4000001ff00 */
[----:B------:R-:W-:Y:S01]  /*5830*/  SEL R3, RZ, 0xffffffff, P3 ;  /* 0xffffffffff037807 */ /* 0x000fe20001800000 */
[----:B------:R-:W-:Y:S01]  /*5840*/  VIADD R108, R107, 0x400 ;  /* 0x000004006b6c7836 */ /* 0x000fe20000000000 */
[----:B------:R-:W-:Y:S01]  /*5850*/  P2R R105, PR, RZ, 0x40 ;  /* 0x00000040ff697803 */ /* 0x000fe20000000000 */
[----:B------:R-:W-:Y:S01]  /*5860*/  IMAD.IADD R106, R99, 0x1, R107 ;  /* 0x00000001636a7824 */ /* 0x000fe200078e026b */
[----:B------:R-:W-:Y:S02]  /*5870*/  @P6 SHF.L.U32 R0, R98, 0x1f, RZ ;  /* 0x0000001f62006819 */ /* 0x000fe400000006ff */
[----:B------:R-:W-:Y:S02]  /*5880*/  @P2 SEL R3, R4, R3, !P4 ;  /* 0x0000000304032207 */ /* 0x000fe40006000000 */
[----:B------:R1:W3:Y:S02]  /*5890*/  @P6 SYNCS.PHASECHK.TRANS64.TRYWAIT P1, [UR48+0x40], R0 ;  /* 0x00004000ff0065a7 */ /* 0x0002e40008021130 */
[----:B------:R-:W-:Y:S04]  /*58a0*/  LOP3.LUT R3, R3, 0x1, RZ, 0xc0, !PT ;  /* 0x0000000103037812 */ /* 0x000fe800078ec0ff */
[----:B------:R-:W-:Y:S04]  /*58b0*/  ISETP.NE.U32.AND P5, PT, R3, 0x1, PT ;  /* 0x000000010300780c */ /* 0x000fe80003fa5070 */
[----:B------:R-:W-:Y:S01]  /*58c0*/  P2R R72, PR, RZ, 0x20 ;  /* 0x00000020ff487803 */ /* 0x000fe20000000000 */
[----:B------:R4:W2:Y:S01]  /*58d0*/  SYNCS.PHASECHK.TRANS64.TRYWAIT P0, [R64+URZ+0xb0], R2 ;  /* 0x0000b002400075a7 */ /* 0x0008a200080011ff */
[C---:B-1----:R-:W-:Y:S01]  /*58e0*/  IMAD.SHL.U32 R0, R48.reuse, 0x80, RZ ;  /* 0x0000008030007824 */ /* 0x042fe200078e00ff */
[----:B------:R-:W-:Y:S04]  /*58f0*/  LOP3.LUT R48, R48, 0xffe, RZ, 0xc0, !PT ;  /* 0x00000ffe30307812 */ /* 0x000fe800078ec0ff */
[----:B------:R-:W-:Y:S01]  /*5900*/  LOP3.LUT R0, R0, 0xffffff00, RZ, 0xc0, !PT ;  /* 0xffffff0000007812 */ /* 0x000fe200078ec0ff */
[----:B------:R-:W-:Y:S04]  /*5910*/  IMAD.IADD R48, R45, 0x1, -R48 ;  /* 0x000000012d307824 */ /* 0x000fe800078e0a30 */
[----:B------:R-:W-:Y:S04]  /*5920*/  IMAD.IADD R0, R46, 0x1, R0 ;  /* 0x000000012e007824 */ /* 0x000fe800078e0200 */
[----:B------:R-:W-:Y:S01]  /*5930*/  IMAD R48, R48, 0x100000, R0 ;  /* 0x0010000030307824 */ /* 0x000fe200078e0200 */
[----:B---3--:R-:W-:Y:S01]  /*5940*/  @P6 SEL R67, RZ, 0x1, !P1 ;  /* 0x00000001ff436807 */ /* 0x008fe20004800000 */
[----:B----4-:R-:W-:Y:S06]  /*5950*/  @!P6 BRA `(.L_x_91) ;  /* 0x000000000064e947 */ /* 0x010fec0003800000 */
[----:B------:R-:W-:Y:S01]  /*5960*/  @P5 IMAD R5, R100, 0x2, R108 ;  /* 0x0000000264055824 */ /* 0x000fe200078e026c */
[----:B------:R-:W-:Y:S01]  /*5970*/  ISETP.NE.AND P1, PT, R67, RZ, PT ;  /* 0x000000ff4300720c */ /* 0x000fe20003f25270 */
[----:B------:R-:W-:Y:S01]  /*5980*/  IMAD.MOV.U32 R78, RZ, RZ, RZ ;  /* 0x000000ffff4e7224 */ /* 0x000fe200078e00ff */
[----:B------:R-:W-:Y:S01]  /*5990*/  BSSY B0, `(.L_x_92) ;  /* 0x000000d000007945 */ /* 0x000fe20003800000 */
[----:B------:R-:W-:Y:S01]  /*59a0*/  @P5 IMAD.IADD R4, R99, 0x1, R5 ;  /* 0x0000000163045824 */ /* 0x000fe200078e0205 */
[----:B------:R-:W-:Y:S02]  /*59b0*/  CS2R R70, SRZ ;  /* 0x0000000000467805 */ /* 0x000fe4000001ff00 */
[----:B------:R-:W-:Y:S02]  /*59c0*/  CS2R R68, SRZ ;  /* 0x0000000000447805 */ /* 0x000fe4000001ff00 */
[----:B------:R-:W-:Y:S02]  /*59d0*/  CS2R R76, SRZ ;  /* 0x00000000004c7805 */ /* 0x000fe4000001ff00 */
[----:B------:R-:W-:Y:S02]  /*59e0*/  CS2R R58, SRZ ;  /* 0x00000000003a7805 */ /* 0x000fe4000001ff00 */
[----:B------:R-:W-:Y:S02]  /*59f0*/  CS2R R56, SRZ ;  /* 0x0000000000387805 */ /* 0x000fe4000001ff00 */
[----:B------:R-:W-:Y:S02]  /*5a00*/  CS2R R62, SRZ ;  /* 0x00000000003e7805 */ /* 0x000fe4000001ff00 */
[----:B------:R-:W-:Y:S01]  /*5a10*/  CS2R R60, SRZ ;  /* 0x00000000003c7805 */ /* 0x000fe2000001ff00 */
[----:B------:R-:W-:Y:S06]  /*5a20*/  @P1 BRA `(.L_x_93) ;  /* 0x00000000000c1947 */ /* 0x000fec0003800000 */
[----:B------:R-:W-:Y:S04]  /*5a30*/  SHF.L.U32 R3, R98, 0x1f, RZ ;  /* 0x0000001f62037819 */ /* 0x000fe800000006ff */
[----:B------:R-:W1:Y:S02]  /*5a40*/  SYNCS.PHASECHK.TRANS64.TRYWAIT P1, [UR48+0x40], R3 ;  /* 0x00004003ff0075a7 */ /* 0x000e640008021130 */
[----:B-1----:R-:W-:Y:S05]  /*5a50*/  @!P1 BRA `(.L_x_94) ;  /* 0x0000003c00809947 */ /* 0x002fea0003800000 */
.L_x_93:
[----:B------:R-:W-:Y:S05]  /*5a60*/  BSYNC B0 ;  /* 0x0000000000007941 */ /* 0x000fea0003800000 */
.L_x_92:
[----:B------:R-:W-:Y:S01]  /*5a70*/  ISETP.NE.AND P1, PT, R72, RZ, PT ;  /* 0x000000ff4800720c */ /* 0x000fe20003f25270 */
[----:B------:R-:W-:Y:S11]  /*5a80*/  HFMA2 R65, -RZ, RZ, 0, 5.9604644775390625e-08 ;  /* 0x00000001ff417431 */ /* 0x000ff600000001ff */
[----:B------:R-:W-:Y:S01]  /*5a90*/  @!UPT UIADD3 URZ, UPT, UPT, URZ, URZ, URZ ;  /* 0x000000fffffff290 */ /* 0x000fe2000fffe0ff */
[----:B------:R-:W-:Y:S05]  /*5aa0*/  @P1 WARPSYNC.ALL ;  /* 0x0000000000001948 */ /* 0x000fea0003800000 */
[----:B------:R3:W4:Y:S04]  /*5ab0*/  @P1 LDSM.16.M88.4 R68, [R5] ;  /* 0x000000000544183b */ /* 0x0007280000000200 */
[----:B------:R3:W1:Y:S04]  /*5ac0*/  @P1 LDSM.16.M88.4 R76, [R4] ;  /* 0x00000000044c183b */ /* 0x0006680000000200 */
[----:B------:R3:W1:Y:S04]  /*5ad0*/  @P1 LDSM.16.M88.4 R56, [R66+UR48+0x400] ;  /* 0x000400304238183b */ /* 0x0006680008000200 */
[----:B------:R3:W1:Y:S02]  /*5ae0*/  @P1 LDSM.16.M88.4 R60, [R106+0x400] ;  /* 0x000400006a3c183b */ /* 0x0006640000000200 */
.L_x_91:
[----:B------:R-:W-:Y:S05]  /*5af0*/  BSYNC B1 ;  /* 0x0000000000017941 */ /* 0x000fea0003800000 */
.L_x_90:
[----:B-1----:R-:W-:Y:S04]  /*5b00*/  SHF.R.U32.HI R0, RZ, 0x15, R48 ;  /* 0x00000015ff007819 */ /* 0x002fe80000011630 */
[----:B------:R-:W-:Y:S01]  /*5b10*/  LOP3.LUT P1, RZ, R0, 0x3, R93, 0x48, !PT ;  /* 0x0000000300ff7812 */ /* 0x000fe2000782485d */
[----:B------:R-:W-:Y:S01]  /*5b20*/  @!UPT UIADD3 URZ, UPT, UPT, URZ, URZ, URZ ;  /* 0x000000fffffff290 */ /* 0x000fe2000fffe0ff */
[----:B--2---:R-:W-:Y:S11]  /*5b30*/  @P0 BRA `(.L_x_95) ;  /* 0x0000000000080947 */ /* 0x004ff60003800000 */
[----:B------:R-:W1:Y:S02]  /*5b40*/  SYNCS.PHASECHK.TRANS64.TRYWAIT P0, [R64+URZ+0xb0], R2 ;  /* 0x0000b002400075a7 */ /* 0x000e6400080011ff */
[----:B-1----:R-:W-:Y:S05]  /*5b50*/  @!P0 BRA `(.L_x_96) ;  /* 0x0000003c00588947 */ /* 0x002fea0003800000 */
.L_x_95:
[----:B------:R-:W-:Y:S05]  /*5b60*/  @!P1 BRA `(.L_x_97) ;  /* 0x0000000000409947 */ /* 0x000fea0003800000 */
[----:B------:R-:W3:Y:S01]  /*5b70*/  LDCU.64 UR8, c[0x4][0x70] ;  /* 0x01000e00ff0877ac */ /* 0x000ee20008000a00 */
[----:B------:R-:W-:Y:S01]  /*5b80*/  MOV R3, 0x0 ;  /* 0x0000000000037802 */ /* 0x000fe20000000f00 */
[----:B------:R-:W-:Y:S02]  /*5b90*/  HFMA2 R12, -RZ, RZ, 0, 5.9604644775390625e-08 ;  /* 0x00000001ff0c7431 */ /* 0x000fe400000001ff */
[----:B------:R-:W-:Y:S02]  /*5ba0*/  IMAD.MOV.U32 R8, RZ, RZ, 0x192 ;  /* 0x00000192ff087424 */ /* 0x000fe400078e00ff */
[----:B------:R-:W-:Y:S01]  /*5bb0*/  IMAD.MOV.U32 R13, RZ, RZ, RZ ;  /* 0x000000ffff0d7224 */ /* 0x000fe200078e00ff */
[----:B------:R-:W2:Y:S01]  /*5bc0*/  LDCU.64 UR6, c[0x4][0x78] ;  /* 0x01000f00ff0677ac */ /* 0x000ea20008000a00 */
[----:B-1----:R-:W1:Y:S01]  /*5bd0*/  LDC.64 R2, c[0x4][R3] ;  /* 0x0100000003027b82 */ /* 0x002e620000000a00 */
[----:B------:R-:W5:Y:S01]  /*5be0*/  LDCU.64 UR4, c[0x4][0x10] ;  /* 0x01000200ff0477ac */ /* 0x000f620008000a00 */
[----:B---3--:R-:W-:Y:S01]  /*5bf0*/  MOV R5, UR9 ;  /* 0x0000000900057c02 */ /* 0x008fe20008000f00 */
[----:B------:R-:W-:Y:S01]  /*5c00*/  IMAD.U32 R4, RZ, RZ, UR8 ;  /* 0x00000008ff047e24 */ /* 0x000fe2000f8e00ff */
[----:B--2---:R-:W-:Y:S01]  /*5c10*/  MOV R7, UR7 ;  /* 0x0000000700077c02 */ /* 0x004fe20008000f00 */
[----:B------:R-:W-:Y:S01]  /*5c20*/  IMAD.U32 R6, RZ, RZ, UR6 ;  /* 0x00000006ff067e24 */ /* 0x000fe2000f8e00ff */
[----:B-----5:R-:W-:Y:S01]  /*5c30*/  MOV R11, UR5 ;  /* 0x00000005000b7c02 */ /* 0x020fe20008000f00 */
[----:B------:R-:W-:Y:S02]  /*5c40*/  IMAD.U32 R10, RZ, RZ, UR4 ;  /* 0x00000004ff0a7e24 */ /* 0x000fe4000f8e00ff */
[----:B------:R-:W-:Y:S07]  /*5c50*/  LEPC R20, `(.L_x_97) ;  /* 0x000000001014794e */ /* 0x000fee0000000000 */
[----:B-1--4-:R-:W-:Y:S05]  /*5c60*/  CALL.ABS.NOINC R2 ;  /* 0x0000000002007343 */ /* 0x012fea0003c00000 */
.L_x_97:
[----:B------:R-:W-:Y:S01]  /*5c70*/  SHF.L.U32 R50, R56, 0x10, RZ ;  /* 0x0000001038327819 */ /* 0x000fe200000006ff */
[----:B------:R-:W-:Y:S05]  /*5c80*/  WARPSYNC.ALL ;  /* 0x0000000000007948 */ /* 0x000fea0003800000 */
[----:B------:R-:W-:Y:S01]  /*5c90*/  R2UR UR4, R48 ;  /* 0x00000000300472ca */ /* 0x000fe200000e0000 */
[----:B------:R-:W-:Y:S01]  /*5ca0*/  BSSY.RECONVERGENT B0, `(.L_x_98) ;  /* 0x000008b000007945 */ /* 0x000fe20003800200 */
[----:B------:R-:W-:Y:S02]  /*5cb0*/  LOP3.LUT R51, R56, 0xffff0000, RZ, 0xc0, !PT ;  /* 0xffff000038337812 */ /* 0x000fe400078ec0ff */
[----:B------:R-:W-:Y:S02]  /*5cc0*/  SHF.L.U32 R52, R57, 0x10, RZ ;  /* 0x0000001039347819 */ /* 0x000fe400000006ff */
[----:B------:R-:W-:Y:S02]  /*5cd0*/  SHF.L.U32 R73, R100, 0x1, RZ ;  /* 0x0000000164497819 */ /* 0x000fe400000006ff */
[----:B------:R-:W-:Y:S02]  /*5ce0*/  ISETP.NE.AND P0, PT, R101, RZ, PT ;  /* 0x000000ff6500720c */ /* 0x000fe40003f05270 */
[----:B------:R-:W-:Y:S03]  /*5cf0*/  IADD3 R108, PT, PT, R108, R73, RZ ;  /* 0x000000496c6c7210 */ /* 0x000fe60007ffe0ff */
[----:B---3--:R-:W2:Y:S01]  /*5d00*/  LDTM.16dp256bit.x8 R4, tmem[UR4] ;  /* 0x00000004000479ee */ /* 0x008ea200081a0000 */
[----:B------:R-:W-:Y:S01]  /*5d10*/  IADD3 R109, PT, PT, R99, R108, RZ ;  /* 0x0000006c636d7210 */ /* 0x000fe20007ffe0ff */
[C---:B--2---:R-:W-:Y:S01]  /*5d20*/  FMUL R0, R47.reuse, R4 ;  /* 0x000000042f007220 */ /* 0x044fe20000400000 */
[C---:B-1----:R-:W-:Y:S01]  /*5d30*/  FMUL R2, R47.reuse, R5 ;  /* 0x000000052f027220 */ /* 0x042fe20000400000 */
[C---:B------:R-:W-:Y:S01]  /*5d40*/  FMUL R4, R47.reuse, R8 ;  /* 0x000000082f047220 */ /* 0x040fe20000400000 */
[C---:B------:R-:W-:Y:S01]  /*5d50*/  FMUL R3, R47.reuse, R6 ;  /* 0x000000062f037220 */ /* 0x040fe20000400000 */
[C---:B------:R-:W-:Y:S01]  /*5d60*/  FMUL R5, R47.reuse, R9 ;  /* 0x000000092f057220 */ /* 0x040fe20000400000 */
[C---:B------:R-:W-:Y:S01]  /*5d70*/  FMUL R8, R47.reuse, R12 ;  /* 0x0000000c2f087220 */ /* 0x040fe20000400000 */
[C---:B------:R-:W-:Y:S01]  /*5d80*/  FMUL R6, R47.reuse, R10 ;  /* 0x0000000a2f067220 */ /* 0x040fe20000400000 */
[C---:B------:R-:W-:Y:S01]  /*5d90*/  FMUL R9, R47.reuse, R13 ;  /* 0x0000000d2f097220 */ /* 0x040fe20000400000 */
[----:B------:R-:W-:Y:S01]  /*5da0*/  FMUL R12, R47, R16 ;  /* 0x000000102f0c7220 */ /* 0x000fe20000400000 */
[----:B------:R-:W-:Y:S01]  /*5db0*/  FFMA R0, R49, R50, R0 ;  /* 0x0000003231007223 */ /* 0x000fe20000000000 */
[C---:B------:R-:W-:Y:S01]  /*5dc0*/  FMUL R10, R47.reuse, R14 ;  /* 0x0000000e2f0a7220 */ /* 0x040fe20000400000 */
[C---:B------:R-:W-:Y:S01]  /*5dd0*/  FMUL R13, R47.reuse, R17 ;  /* 0x000000112f0d7220 */ /* 0x040fe20000400000 */
[----:B------:R-:W-:Y:S01]  /*5de0*/  FMUL R16, R47, R20 ;  /* 0x000000142f107220 */ /* 0x000fe20000400000 */
[----:B------:R-:W-:Y:S01]  /*5df0*/  FFMA R2, R49, R51, R2 ;  /* 0x0000003331027223 */ /* 0x000fe20000000002 */
[C---:B------:R-:W-:Y:S01]  /*5e00*/  FMUL R14, R47.reuse, R18 ;  /* 0x000000122f0e7220 */ /* 0x040fe20000400000 */
[C---:B------:R-:W-:Y:S01]  /*5e10*/  FMUL R17, R47.reuse, R21 ;  /* 0x000000152f117220 */ /* 0x040fe20000400000 */
[C---:B------:R-:W-:Y:S01]  /*5e20*/  FMUL R20, R47.reuse, R24 ;  /* 0x000000182f147220 */ /* 0x040fe20000400000 */
[C---:B------:R-:W-:Y:S01]  /*5e30*/  FMUL R18, R47.reuse, R22 ;  /* 0x000000162f127220 */ /* 0x040fe20000400000 */
[C---:B------:R-:W-:Y:S01]  /*5e40*/  FMUL R21, R47.reuse, R25 ;  /* 0x000000192f157220 */ /* 0x040fe20000400000 */
[C---:B------:R-:W-:Y:S01]  /*5e50*/  FMUL R24, R47.reuse, R28 ;  /* 0x0000001c2f187220 */ /* 0x040fe20000400000 */
[C---:B------:R-:W-:Y:S01]  /*5e60*/  FMUL R22, R47.reuse, R26 ;  /* 0x0000001a2f167220 */ /* 0x040fe20000400000 */
[C---:B------:R-:W-:Y:S01]  /*5e70*/  FMUL R25, R47.reuse, R29 ;  /* 0x0000001d2f197220 */ /* 0x040fe20000400000 */
[----:B------:R-:W-:Y:S01]  /*5e80*/  FMUL R28, R47, R32 ;  /* 0x000000202f1c7220 */ /* 0x000fe20000400000 */
[----:B------:R-:W-:Y:S01]  /*5e90*/  LOP3.LUT R32, R57, 0xffff0000, RZ, 0xc0, !PT ;  /* 0xffff000039207812 */ /* 0x000fe200078ec0ff */
[C---:B------:R-:W-:Y:S01]  /*5ea0*/  FMUL R26, R47.reuse, R30 ;  /* 0x0000001e2f1a7220 */ /* 0x040fe20000400000 */
[----:B------:R-:W-:Y:S01]  /*5eb0*/  FMUL R29, R47, R33 ;  /* 0x000000212f1d7220 */ /* 0x000fe20000400000 */
[----:B------:R-:W-:Y:S01]  /*5ec0*/  SHF.L.U32 R33, R58, 0x10, RZ ;  /* 0x000000103a217819 */ /* 0x000fe200000006ff */
[----:B------:R-:W-:Y:S01]  /*5ed0*/  FFMA R3, R49, R52, R3 ;  /* 0x0000003431037223 */ /* 0x000fe20000000003 */
[----:B------:R-:W-:Y:S01]  /*5ee0*/  F2FP.BF16.F32.PACK_AB R52, R2, R0 ;  /* 0x000000000234723e */ /* 0x000fe200000010ff */
[----:B------:R-:W-:Y:S01]  /*5ef0*/  FMUL R7, R47, R7 ;  /* 0x000000072f077220 */ /* 0x000fe20000400000 */
[----:B------:R-:W-:Y:S01]  /*5f00*/  SHF.L.U32 R0, R59, 0x10, RZ ;  /* 0x000000103b007819 */ /* 0x000fe200000006ff */
[----:B------:R-:W-:Y:S01]  /*5f10*/  FMUL R30, R47, R34 ;  /* 0x000000222f1e7220 */ /* 0x000fe20000400000 */
[----:B------:R-:W-:Y:S01]  /*5f20*/  LOP3.LUT R34, R58, 0xffff0000, RZ, 0xc0, !PT ;  /* 0xffff00003a227812 */ /* 0x000fe200078ec0ff */
[----:B------:R-:W-:Y:S01]  /*5f30*/  FFMA R7, R49, R32, R7 ;  /* 0x0000002031077223 */ /* 0x000fe20000000007 */
[----:B------:R-:W-:Y:S01]  /*5f40*/  LOP3.LUT R2, R59, 0xffff0000, RZ, 0xc0, !PT ;  /* 0xffff00003b027812 */ /* 0x000fe200078ec0ff */
[----:B------:R-:W-:Y:S01]  /*5f50*/  FFMA R4, R49, R33, R4 ;  /* 0x0000002131047223 */ /* 0x000fe20000000004 */
[----:B------:R-:W-:Y:S01]  /*5f60*/  FMUL R11, R47, R11 ;  /* 0x0000000b2f0b7220 */ /* 0x000fe20000400000 */
[----:B------:R-:W-:Y:S01]  /*5f70*/  FFMA R5, R49, R34, R5 ;  /* 0x0000002231057223 */ /* 0x000fe20000000005 */
[----:B------:R-:W-:Y:S01]  /*5f80*/  F2FP.BF16.F32.PACK_AB R53, R7, R3 ;  /* 0x000000030735723e */ /* 0x000fe200000010ff */
[C---:B------:R-:W-:Y:S01]  /*5f90*/  FFMA R6, R49.reuse, R0, R6 ;  /* 0x0000000031067223 */ /* 0x040fe20000000006 */
[C---:B------:R-:W-:Y:S01]  /*5fa0*/  SHF.L.U32 R0, R60.reuse, 0x10, RZ ;  /* 0x000000103c007819 */ /* 0x040fe200000006ff */
[----:B------:R-:W-:Y:S01]  /*5fb0*/  FFMA R11, R49, R2, R11 ;  /* 0x00000002310b7223 */ /* 0x000fe2000000000b */
[----:B------:R-:W-:Y:S01]  /*5fc0*/  LOP3.LUT R2, R60, 0xffff0000, RZ, 0xc0, !PT ;  /* 0xffff00003c027812 */ /* 0x000fe200078ec0ff */
[----:B------:R-:W-:Y:S01]  /*5fd0*/  FMUL R15, R47, R15 ;  /* 0x0000000f2f0f7220 */ /* 0x000fe20000400000 */
[----:B------:R-:W-:Y:S01]  /*5fe0*/  SHF.L.U32 R3, R61, 0x10, RZ ;  /* 0x000000103d037819 */ /* 0x000fe200000006ff */
[----:B------:R-:W-:Y:S01]  /*5ff0*/  FFMA R8, R49, R0, R8 ;  /* 0x0000000031087223 */ /* 0x000fe20000000008 */
[----:B------:R-:W-:Y:S01]  /*6000*/  LOP3.LUT R0, R61, 0xffff0000, RZ, 0xc0, !PT ;  /* 0xffff00003d007812 */ /* 0x000fe200078ec0ff */
[C---:B------:R-:W-:Y:S01]  /*6010*/  FFMA R9, R49.reuse, R2, R9 ;  /* 0x0000000231097223 */ /* 0x040fe20000000009 */
[C---:B------:R-:W-:Y:S01]  /*6020*/  SHF.L.U32 R2, R62.reuse, 0x10, RZ ;  /* 0x000000103e027819 */ /* 0x040fe200000006ff */
[----:B------:R-:W-:Y:S01]  /*6030*/  FFMA R10, R49, R3, R10 ;  /* 0x00000003310a7223 */ /* 0x000fe2000000000a */
[----:B------:R-:W-:Y:S01]  /*6040*/  SHF.L.U32 R3, R63, 0x10, RZ ;  /* 0x000000103f037819 */ /* 0x000fe200000006ff */
[C---:B------:R-:W-:Y:S01]  /*6050*/  FFMA R15, R49.reuse, R0, R15 ;  /* 0x00000000310f7223 */ /* 0x040fe2000000000f */
[----:B------:R-:W-:Y:S01]  /*6060*/  LOP3.LUT R0, R62, 0xffff0000, RZ, 0xc0, !PT ;  /* 0xffff00003e007812 */ /* 0x000fe200078ec0ff */
[----:B------:R-:W-:Y:S01]  /*6070*/  FFMA R12, R49, R2, R12 ;  /* 0x00000002310c7223 */ /* 0x000fe2000000000c */
[C---:B----4-:R-:W-:Y:S01]  /*6080*/  SHF.L.U32 R2, R68.reuse, 0x10, RZ ;  /* 0x0000001044027819 */ /* 0x050fe200000006ff */
[----:B------:R-:W-:Y:S01]  /*6090*/  FMUL R19, R47, R19 ;  /* 0x000000132f137220 */ /* 0x000fe20000400000 */
[----:B------:R-:W-:Y:S01]  /*60a0*/  F2FP.BF16.F32.PACK_AB R54, R5, R4 ;  /* 0x000000040536723e */ /* 0x000fe200000010ff */
[----:B------:R-:W-:Y:S01]  /*60b0*/  FFMA R13, R49, R0, R13 ;  /* 0x00000000310d7223 */ /* 0x000fe2000000000d */
[----:B------:R-:W-:Y:S01]  /*60c0*/  LOP3.LUT R0, R63, 0xffff0000, RZ, 0xc0, !PT ;  /* 0xffff00003f007812 */ /* 0x000fe200078ec0ff */
[----:B------:R-:W-:Y:S01]  /*60d0*/  FFMA R14, R49, R3, R14 ;  /* 0x00000003310e7223 */ /* 0x000fe2000000000e */
[----:B------:R-:W-:Y:S01]  /*60e0*/  LOP3.LUT R3, R68, 0xffff0000, RZ, 0xc0, !PT ;  /* 0xffff000044037812 */ /* 0x000fe200078ec0ff */
[----:B------:R-:W-:Y:S01]  /*60f0*/  FMUL R23, R47, R23 ;  /* 0x000000172f177220 */ /* 0x000fe20000400000 */
[----:B------:R-:W-:Y:S01]  /*6100*/  F2FP.BF16.F32.PACK_AB R55, R11, R6 ;  /* 0x000000060b37723e */ /* 0x000fe200000010ff */
[----:B------:R-:W-:Y:S01]  /*6110*/  FFMA R19, R49, R0, R19 ;  /* 0x0000000031137223 */ /* 0x000fe20000000013 */
[----:B------:R-:W-:Y:S01]  /*6120*/  SHF.L.U32 R0, R69, 0x10, RZ ;  /* 0x0000001045007819 */ /* 0x000fe200000006ff */
[----:B------:R-:W-:Y:S01]  /*6130*/  FFMA R16, R49, R2, R16 ;  /* 0x0000000231107223 */ /* 0x000fe20000000010 */
[----:B------:R-:W-:Y:S01]  /*6140*/  LOP3.LUT R2, R69, 0xffff0000, RZ, 0xc0, !PT ;  /* 0xffff000045027812 */ /* 0x000fe200078ec0ff */
[----:B------:R-:W-:Y:S01]  /*6150*/  FFMA R17, R49, R3, R17 ;  /* 0x0000000331117223 */ /* 0x000fe20000000011 */
[----:B------:R-:W-:Y:S01]  /*6160*/  SHF.L.U32 R3, R71, 0x10, RZ ;  /* 0x0000001047037819 */ /* 0x000fe200000006ff */
        /* <DEDUP_REMOVED lines=15> */
[C---:B------:R-:W-:Y:S01]  /*6260*/  SHF.L.U32 R2, R78.reuse, 0x10, RZ ;  /* 0x000000104e027819 */ /* 0x040fe200000006ff */
[----:B------:R-:W-:Y:S01]  /*6270*/  FMUL R31, R47, R31 ;  /* 0x0000001f2f1f7220 */ /* 0x000fe20000400000 */
[----:B------:R-:W-:Y:S01]  /*6280*/  F2FP.BF16.F32.PACK_AB R8, R9, R8 ;  /* 0x000000080908723e */ /* 0x000fe200000010ff */
[----:B------:R1:W-:Y:S01]  /*6290*/  STSM.16.M88.4 [R107+0x400], R52 ;  /* 0x000400346b007844 */ /* 0x0003e20000000200 */
        /* <DEDUP_REMOVED lines=8> */
[----:B------:R-:W-:Y:S01]  /*6320*/  LOP3.LUT R0, R79, 0xffff0000, RZ, 0xc0, !PT ;  /* 0xffff00004f007812 */ /* 0x000fe200078ec0ff */
[----:B------:R-:W-:Y:S01]  /*6330*/  FFMA R28, R49, R2, R28 ;  /* 0x00000002311c7223 */ /* 0x000fe2000000001c */
[----:B------:R-:W-:Y:S01]  /*6340*/  F2FP.BF16.F32.PACK_AB R11, R19, R14 ;  /* 0x0000000e130b723e */ /* 0x000fe200000010ff */
[----:B------:R-:W-:Y:S01]  /*6350*/  FFMA R29, R49, R3, R29 ;  /* 0x00000003311d7223 */ /* 0x000fe2000000001d */
[----:B------:R-:W-:Y:S01]  /*6360*/  F2FP.BF16.F32.PACK_AB R16, R17, R16 ;  /* 0x000000101110723e */ /* 0x000fe200000010ff */
[----:B------:R-:W-:Y:S01]  /*6370*/  FFMA R30, R49, R4, R30 ;  /* 0x00000004311e7223 */ /* 0x000fe2000000001e */
[----:B------:R-:W-:Y:S01]  /*6380*/  F2FP.BF16.F32.PACK_AB R17, R23, R18 ;  /* 0x000000121711723e */ /* 0x000fe200000010ff */
[----:B------:R1:W-:Y:S01]  /*6390*/  STSM.16.M88.4 [R106+0x400], R8 ;  /* 0x000400086a007844 */ /* 0x0003e20000000200 */
[----:B------:R-:W-:Y:S01]  /*63a0*/  FFMA R35, R49, R0, R35 ;  /* 0x0000000031237223 */ /* 0x000fe20000000023 */
[----:B------:R-:W-:Y:S02]  /*63b0*/  F2FP.BF16.F32.PACK_AB R18, R21, R20 ;  /* 0x000000141512723e */ /* 0x000fe400000010ff */
[----:B------:R-:W-:Y:S02]  /*63c0*/  F2FP.BF16.F32.PACK_AB R19, R27, R22 ;  /* 0x000000161b13723e */ /* 0x000fe400000010ff */
[----:B------:R-:W-:Y:S02]  /*63d0*/  F2FP.BF16.F32.PACK_AB R24, R25, R24 ;  /* 0x000000181918723e */ /* 0x000fe400000010ff */
[----:B------:R-:W-:Y:S01]  /*63e0*/  F2FP.BF16.F32.PACK_AB R25, R31, R26 ;  /* 0x0000001a1f19723e */ /* 0x000fe200000010ff */
[----:B------:R1:W-:Y:S01]  /*63f0*/  STSM.16.M88.4 [R108], R16 ;  /* 0x000000106c007844 */ /* 0x0003e20000000200 */
[----:B------:R-:W-:Y:S02]  /*6400*/  F2FP.BF16.F32.PACK_AB R26, R29, R28 ;  /* 0x0000001c1d1a723e */ /* 0x000fe400000010ff */
[----:B------:R-:W-:Y:S05]  /*6410*/  F2FP.BF16.F32.PACK_AB R27, R35, R30 ;  /* 0x0000001e231b723e */ /* 0x000fea00000010ff */
[----:B------:R1:W-:Y:S01]  /*6420*/  STSM.16.M88.4 [R109], R24 ;  /* 0x000000186d007844 */ /* 0x0003e20000000200 */
[----:B------:R-:W-:Y:S01]  /*6430*/  @!PT LDS RZ, [RZ] ;  /* 0x00000000fffff984 */ /* 0x000fe20000000800 */
[----:B------:R-:W-:Y:S01]  /*6440*/  @!PT LDS RZ, [RZ] ;  /* 0x00000000fffff984 */ /* 0x000fe20000000800 */
[----:B------:R-:W-:Y:S01]  /*6450*/  @!PT LDS RZ, [RZ] ;  /* 0x00000000fffff984 */ /* 0x000fe20000000800 */
[----:B------:R-:W-:Y:S01]  /*6460*/  @!PT LDS RZ, [RZ] ;  /* 0x00000000fffff984 */ /* 0x000fe20000000800 */
[----:B------:R2:W-:Y:S07]  /*6470*/  MEMBAR.ALL.CTA ;  /* 0x0000000000007992 */ /* 0x0005ee0000008000 */
[----:B--2---:R-:W2:Y:S02]  /*6480*/  FENCE.VIEW.ASYNC.S ;  /* 0x00000000000073c6 */ /* 0x004ea40000000000 */
[----:B--2---:R-:W-:Y:S06]  /*6490*/  BAR.SYNC.DEFER_BLOCKING 0x1, 0x80 ;  /* 0x0042000000007b1d */ /* 0x004fec0000010000 */
[----:B------:R-:W-:Y:S05]  /*64a0*/  @P0 BRA `(.L_x_99) ;  /* 0x0000000000280947 */ /* 0x000fea0003800000 */
[----:B------:R-:W-:Y:S02]  /*64b0*/  UIADD3 UR4, UPT, UPT, UR48, 0x400, URZ ;  /* 0x0000040030047890 */ /* 0x000fe4000fffe0ff */
[----:B------:R-:W-:Y:S01]  /*64c0*/  UIADD3 UR6, UP0, UPT, UR52, 0x680, URZ ;  /* 0x0000068034067890 */ /* 0x000fe2000ff1e0ff */
[----:B------:R-:W-:Y:S03]  /*64d0*/  UMOV UR43, UR36 ;  /* 0x00000024002b7c82 */ /* 0x000fe60008000000 */
[----:B------:R-:W-:Y:S01]  /*64e0*/  MOV R94, UR4 ;  /* 0x00000004005e7c02 */ /* 0x000fe20008000f00 */
[----:B------:R-:W-:Y:S03]  /*64f0*/  UIADD3.X UR7, UPT, UPT, URZ, UR53, URZ, UP0, !UPT ;  /* 0x00000035ff077290 */ /* 0x000fe600087fe4ff */
[----:B------:R-:W-:Y:S11]  /*6500*/  R2UR UR40, R94 ;  /* 0x000000005e2872ca */ /* 0x000ff600000e0000 */
[----:B------:R-:W-:Y:S02]  /*6510*/  @!UPT UIADD3 URZ, UPT, UPT, URZ, URZ, URZ ;  /* 0x000000fffffff290 */ /* 0x000fe4000fffe0ff */
[----:B------:R2:W-:Y:S01]  /*6520*/  UTMASTG.3D [UR40], [UR6] ;  /* 0x00000028060073b5 */ /* 0x0005e20008010000 */
[----:B------:R0:W-:Y:S01]  /*6530*/  UTMACMDFLUSH ;  /* 0x00000000000079b7 */ /* 0x0001e20000000000 */
[----:B--2---:R-:W-:Y:S04]  /*6540*/  DEPBAR.LE SB0, 0x1 ;  /* 0x000080400000791a */ /* 0x004fe80000000000 */
.L_x_99:
[----:B------:R-:W-:Y:S05]  /*6550*/  BSYNC.RECONVERGENT B0 ;  /* 0x0000000000007941 */ /* 0x000fea0003800200 */
.L_x_98:
[----:B------:R-:W-:Y:S01]  /*6560*/  BAR.SYNC.DEFER_BLOCKING 0x1, 0x80 ;  /* 0x0042000000007b1d */ /* 0x000fe20000010000 */
[----:B------:R-:W-:Y:S01]  /*6570*/  ISETP.NE.AND P1, PT, R105, RZ, PT ;  /* 0x000000ff6900720c */ /* 0x000fe20003f25270 */
[----:B------:R-:W-:Y:S01]  /*6580*/  UISETP.NE.AND UP0, UPT, UR49, URZ, UPT ;  /* 0x000000ff3100728c */ /* 0x000fe2000bf05270 */
[----:B------:R-:W-:Y:S11]  /*6590*/  LEA R2, R65, UR48, 0x3 ;  /* 0x0000003041027c11 */ /* 0x000ff6000f8e18ff */
[----:B------:R-:W-:Y:S01]  /*65a0*/  @P1 SHF.L.U32 R3, R98, 0x1f, RZ ;  /* 0x0000001f62031819 */ /* 0x000fe200000006ff */
[----:B------:R-:W-:Y:S06]  /*65b0*/  BRA.U !UP0, `(.L_x_100) ;  /* 0x0000000108247547 */ /* 0x000fec000b800000 */
[----:B------:R-:W-:Y:S01]  /*65c0*/  IMAD.U32 R4, RZ, RZ, UR51 ;  /* 0x00000033ff047e24 */ /* 0x000fe2000f8e00ff */
[----:B------:R-:W-:Y:S01]  /*65d0*/  MOV R0, UR37 ;  /* 0x0000002500007c02 */ /* 0x000fe20008000f00 */
[----:B------:R-:W-:Y:S03]  /*65e0*/  UIADD3 UR51, UPT, UPT, UR51, 0x1, URZ ;  /* 0x0000000133337890 */ /* 0x000fe6000fffe0ff */
[----:B------:R-:W-:Y:S01]  /*65f0*/  @P1 LEA R4, R4, UR48, 0x3 ;  /* 0x0000003004041c11 */ /* 0x000fe2000f8e18ff */
[----:B------:R-:W-:Y:S04]  /*6600*/  UISETP.NE.AND UP0, UPT, UR51, 0x4, UPT ;  /* 0x000000043300788c */ /* 0x000fe8000bf05270 */
[----:B------:R-:W-:Y:S01]  /*6610*/  @P1 VIADD R4, R4, 0x60 ;  /* 0x0000006004041836 */ /* 0x000fe20000000000 */
[----:B------:R-:W-:Y:S04]  /*6620*/  USEL UR51, UR51, URZ, UP0 ;  /* 0x000000ff33337287 */ /* 0x000fe80008000000 */
[----:B------:R-:W-:Y:S04]  /*6630*/  @P1 PRMT R0, R0, 0x654, R4 ;  /* 0x0000065400001816 */ /* 0x000fe80000000004 */
[----:B------:R2:W-:Y:S04]  /*6640*/  @P1 SYNCS.ARRIVE.TRANS64.RED.A1T0 RZ, [R0+URZ], RZ ;  /* 0x000000ff00ff19a7 */ /* 0x0005e800081004ff */
.L_x_100:
[----:B------:R-:W3:Y:S01]  /*6650*/  @P1 SYNCS.PHASECHK.TRANS64.TRYWAIT P0, [R2+URZ+0x40], R3 ;  /* 0x00004003020015a7 */ /* 0x000ee200080011ff */
[----:B------:R-:W-:Y:S01]  /*6660*/  BSSY B1, `(.L_x_101) ;  /* 0x0000017000017945 */ /* 0x000fe20003800000 */
[----:B---3--:R-:W-:Y:S03]  /*6670*/  @P1 SEL R67, RZ, 0x1, !P0 ;  /* 0x00000001ff431807 */ /* 0x008fe60004000000 */
[----:B------:R-:W-:Y:S05]  /*6680*/  @!P1 BRA `(.L_x_102) ;  /* 0x0000000000509947 */ /* 0x000fea0003800000 */
[----:B------:R-:W-:Y:S01]  /*6690*/  ISETP.NE.AND P1, PT, R72, RZ, PT ;  /* 0x000000ff4800720c */ /* 0x000fe20003f25270 */
[----:B------:R-:W-:Y:S01]  /*66a0*/  BSSY B0, `(.L_x_103) ;  /* 0x000000a000007945 */ /* 0x000fe20003800000 */
[----:B------:R-:W-:Y:S11]  /*66b0*/  ISETP.NE.AND P0, PT, R67, RZ, PT ;  /* 0x000000ff4300720c */ /* 0x000ff60003f05270 */
[----:B------:R-:W-:Y:S04]  /*66c0*/  @P1 IMAD R5, R65, 0x2000, R66 ;  /* 0x0000200041051824 */ /* 0x000fe800078e0242 */
[----:B------:R-:W-:Y:S05]  /*66d0*/  @P1 VIADD R4, R5, UR48 ;  /* 0x0000003005041c36 */ /* 0x000fea0008000000 */
[----:B------:R-:W-:Y:S01]  /*66e0*/  @P1 IADD3 R3, PT, PT, R73, R4, RZ ;  /* 0x0000000449031210 */ /* 0x000fe20007ffe0ff */
[----:B------:R-:W-:Y:S01]  /*66f0*/  @P1 IMAD.IADD R4, R99, 0x1, R4 ;  /* 0x0000000163041824 */ /* 0x000fe200078e0204 */
[----:B------:R-:W-:Y:S06]  /*6700*/  @P0 BRA `(.L_x_104) ;  /* 0x00000000000c0947 */ /* 0x000fec0003800000 */
[----:B--2---:R-:W-:Y:S04]  /*6710*/  SHF.L.U32 R0, R98, 0x1f, RZ ;  /* 0x0000001f62007819 */ /* 0x004fe800000006ff */
[----:B------:R-:W2:Y:S02]  /*6720*/  SYNCS.PHASECHK.TRANS64.TRYWAIT P0, [R2+URZ+0x40], R0 ;  /* 0x00004000020075a7 */ /* 0x000ea400080011ff */
[----:B--2---:R-:W-:Y:S05]  /*6730*/  @!P0 BRA `(.L_x_105) ;  /* 0x0000003000748947 */ /* 0x004fea0003800000 */
.L_x_104:
[----:B------:R-:W-:Y:S05]  /*6740*/  BSYNC B0 ;  /* 0x0000000000007941 */ /* 0x000fea0003800000 */
.L_x_103:
[----:B------:R-:W-:Y:S02]  /*6750*/  ISETP.NE.AND P0, PT, R72, RZ, PT ;  /* 0x000000ff4800720c */ /* 0x000fe40003f05270 */
[----:B------:R-:W-:Y:S11]  /*6760*/  IADD3 R65, PT, PT, R65, 0x1, RZ ;  /* 0x0000000141417810 */ /* 0x000ff60007ffe0ff */
[----:B--2---:R-:W-:Y:S01]  /*6770*/  @P0 IMAD.IADD R0, R99, 0x1, R3 ;  /* 0x0000000163000824 */ /* 0x004fe200078e0203 */
[----:B------:R-:W-:Y:S05]  /*6780*/  @P0 WARPSYNC.ALL ;  /* 0x0000000000000948 */ /* 0x000fea0003800000 */
[----:B------:R3:W4:Y:S04]  /*6790*/  @P0 LDSM.16.M88.4 R56, [R5+UR48+0x400] ;  /* 0x000400300538083b */ /* 0x0007280008000200 */
[----:B------:R3:W2:Y:S04]  /*67a0*/  @P0 LDSM.16.M88.4 R60, [R4+0x400] ;  /* 0x00040000043c083b */ /* 0x0006a80000000200 */
[----:B------:R3:W1:Y:S04]  /*67b0*/  @P0 LDSM.16.M88.4 R68, [R3+0x400] ;  /* 0x000400000344083b */ /* 0x0006680000000200 */
[----:B------:R3:W1:Y:S02]  /*67c0*/  @P0 LDSM.16.M88.4 R76, [R0+0x400] ;  /* 0x00040000004c083b */ /* 0x0006640000000200 */
.L_x_102:
[----:B------:R-:W-:Y:S05]  /*67d0*/  BSYNC B1 ;  /* 0x0000000000017941 */ /* 0x000fea0003800000 */
.L_x_101:
[----:B--23--:R-:W-:Y:S05]  /*67e0*/  VIADD R0, R48, 0x40 ;  /* 0x0000004030007836 */ /* 0x00cfea0000000000 */
[----:B------:R-:W-:Y:S04]  /*67f0*/  SHF.R.U32.HI R0, RZ, 0x15, R0 ;  /* 0x00000015ff007819 */ /* 0x000fe80000011600 */
[----:B------:R-:W-:Y:S11]  /*6800*/  LOP3.LUT P0, RZ, R0, 0x3, R93, 0x48, !PT ;  /* 0x0000000300ff7812 */ /* 0x000ff6000780485d */
[----:B------:R-:W-:Y:S02]  /*6810*/  @!UPT UIADD3 URZ, UPT, UPT, URZ, URZ, URZ ;  /* 0x000000fffffff290 */ /* 0x000fe4000fffe0ff */
[----:B------:R-:W-:Y:S05]  /*6820*/  @!P0 BRA `(.L_x_106) ;  /* 0x0000000000408947 */ /* 0x000fea0003800000 */
[----:B------:R-:W2:Y:S01]  /*6830*/  LDCU.64 UR8, c[0x4][0x70] ;  /* 0x01000e00ff0877ac */ /* 0x000ea20008000a00 */
[----:B------:R-:W-:Y:S01]  /*6840*/  MOV R3, 0x0 ;  /* 0x0000000000037802 */ /* 0x000fe20000000f00 */
[----:B------:R-:W-:Y:S02]  /*6850*/  HFMA2 R12, -RZ, RZ, 0, 5.9604644775390625e-08 ;  /* 0x00000001ff0c7431 */ /* 0x000fe400000001ff */
[----:B-1----:R-:W-:Y:S02]  /*6860*/  IMAD.MOV.U32 R8, RZ, RZ, 0x192 ;  /* 0x00000192ff087424 */ /* 0x002fe400078e00ff */
[----:B------:R-:W-:Y:S01]  /*6870*/  IMAD.MOV.U32 R13, RZ, RZ, RZ ;  /* 0x000000ffff0d7224 */ /* 0x000fe200078e00ff */
[----:B------:R-:W1:Y:S01]  /*6880*/  LDCU.64 UR6, c[0x4][0x78] ;  /* 0x01000f00ff0677ac */ /* 0x000e620008000a00 */
[----:B------:R-:W3:Y:S01]  /*6890*/  LDC.64 R2, c[0x4][R3] ;  /* 0x0100000003027b82 */ /* 0x000ee20000000a00 */
[----:B------:R-:W5:Y:S01]  /*68a0*/  LDCU.64 UR4, c[0x4][0x10] ;  /* 0x01000200ff0477ac */ /* 0x000f620008000a00 */
[----:B--2---:R-:W-:Y:S01]  /*68b0*/  MOV R5, UR9 ;  /* 0x0000000900057c02 */ /* 0x004fe20008000f00 */
[----:B------:R-:W-:Y:S01]  /*68c0*/  IMAD.U32 R4, RZ, RZ, UR8 ;  /* 0x00000008ff047e24 */ /* 0x000fe2000f8e00ff */
[----:B-1----:R-:W-:Y:S01]  /*68d0*/  MOV R7, UR7 ;  /* 0x0000000700077c02 */ /* 0x002fe20008000f00 */
[----:B------:R-:W-:Y:S01]  /*68e0*/  IMAD.U32 R6, RZ, RZ, UR6 ;  /* 0x00000006ff067e24 */ /* 0x000fe2000f8e00ff */
[----:B-----5:R-:W-:Y:S01]  /*68f0*/  MOV R11, UR5 ;  /* 0x00000005000b7c02 */ /* 0x020fe20008000f00 */
[----:B------:R-:W-:Y:S02]  /*6900*/  IMAD.U32 R10, RZ, RZ, UR4 ;  /* 0x00000004ff0a7e24 */ /* 0x000fe4000f8e00ff */
[----:B------:R-:W-:Y:S07]  /*6910*/  LEPC R20, `(.L_x_106) ;  /* 0x000000001014794e */ /* 0x000fee0000000000 */
[----:B---34-:R-:W-:Y:S05]  /*6920*/  CALL.ABS.NOINC R2 ;  /* 0x0000000002007343 */ /* 0x018fea0003c00000 */
.L_x_106:
[----:B------:R-:W-:Y:S01]  /*6930*/  ISETP.NE.AND P6, PT, R105, RZ, PT ;  /* 0x000000ff6900720c */ /* 0x000fe20003fc5270 */
[----:B------:R-:W-:Y:S05]  /*6940*/  WARPSYNC.ALL ;  /* 0x0000000000007948 */ /* 0x000fea0003800000 */
[----:B------:R-:W-:Y:S01]  /*6950*/  R2UR UR4, R48 ;  /* 0x00000000300472ca */ /* 0x000fe200000e0000 */
[----:B------:R-:W-:Y:S01]  /*6960*/  BSSY.RECONVERGENT B0, `(.L_x_107) ;  /* 0x000008f000007945 */ /* 0x000fe20003800200 */
[----:B------:R-:W-:Y:S02]  /*6970*/  MOV R50, UR51 ;  /* 0x0000003300327c02 */ /* 0x000fe40008000f00 */
[----:B----4-:R-:W-:Y:S02]  /*6980*/  SHF.L.U32 R3, R56, 0x10, RZ ;  /* 0x0000001038037819 */ /* 0x010fe400000006ff */
[----:B------:R-:W-:Y:S02]  /*6990*/  MOV R74, UR37 ;  /* 0x00000025004a7c02 */ /* 0x000fe40008000f00 */
[----:B------:R-:W-:Y:S02]  /*69a0*/  @P6 LEA R50, R50, UR48, 0x3 ;  /* 0x0000003032326c11 */ /* 0x000fe4000f8e18ff */
[----:B------:R-:W-:Y:S02]  /*69b0*/  LOP3.LUT R51, R57, 0xffff0000, RZ, 0xc0, !PT ;  /* 0xffff000039337812 */ /* 0x000fe400078ec0ff */
[----:B------:R-:W-:Y:S01]  /*69c0*/  @P6 IADD3 R50, PT, PT, R50, 0x60, RZ ;  /* 0x0000006032326810 */ /* 0x000fe20007ffe0ff */
[----:B-1----:R-:W1:Y:S01]  /*69d0*/  LDTM.16dp256bit.x8 R4, tmem[UR4+0x40] ;  /* 0x00004004000479ee */ /* 0x002e6200081a0000 */
[----:B------:R-:W-:Y:S02]  /*69e0*/  ISETP.NE.AND P0, PT, R101, RZ, PT ;  /* 0x000000ff6500720c */ /* 0x000fe40003f05270 */
[----:B------:R-:W-:Y:S02]  /*69f0*/  @P6 PRMT R74, R74, 0x654, R50 ;  /* 0x000006544a4a6816 */ /* 0x000fe40000000032 */
[----:B------:R-:W-:Y:S01]  /*6a00*/  SHF.L.U32 R50, R57, 0x10, RZ ;  /* 0x0000001039327819 */ /* 0x000fe200000006ff */
[C---:B-1----:R-:W-:Y:S01]  /*6a10*/  FMUL R0, R47.reuse, R4 ;  /* 0x000000042f007220 */ /* 0x042fe20000400000 */
[----:B------:R-:W-:Y:S01]  /*6a20*/  LOP3.LUT R4, R56, 0xffff0000, RZ, 0xc0, !PT ;  /* 0xffff000038047812 */ /* 0x000fe200078ec0ff */
[C---:B------:R-:W-:Y:S01]  /*6a30*/  FMUL R2, R47.reuse, R5 ;  /* 0x000000052f027220 */ /* 0x040fe20000400000 */
[----:B------:R-:W-:Y:S01]  /*6a40*/  FMUL R7, R47, R7 ;  /* 0x000000072f077220 */ /* 0x000fe20000400000 */
[----:B------:R-:W-:Y:S01]  /*6a50*/  FFMA R0, R49, R3, R0 ;  /* 0x0000000331007223 */ /* 0x000fe20000000000 */
[----:B------:R-:W-:Y:S01]  /*6a60*/  FMUL R3, R47, R6 ;  /* 0x000000062f037220 */ /* 0x000fe20000400000 */
[----:B------:R-:W-:Y:S01]  /*6a70*/  FFMA R2, R49, R4, R2 ;  /* 0x0000000431027223 */ /* 0x000fe20000000002 */
[C---:B------:R-:W-:Y:S01]  /*6a80*/  FMUL R4, R47.reuse, R8 ;  /* 0x000000082f047220 */ /* 0x040fe20000400000 */
[C---:B------:R-:W-:Y:S01]  /*6a90*/  FMUL R8, R47.reuse, R12 ;  /* 0x0000000c2f087220 */ /* 0x040fe20000400000 */
[C---:B------:R-:W-:Y:S01]  /*6aa0*/  FMUL R12, R47.reuse, R16 ;  /* 0x000000102f0c7220 */ /* 0x040fe20000400000 */
[C---:B------:R-:W-:Y:S01]  /*6ab0*/  FMUL R16, R47.reuse, R20 ;  /* 0x000000142f107220 */ /* 0x040fe20000400000 */
[----:B------:R-:W-:Y:S01]  /*6ac0*/  F2FP.BF16.F32.PACK_AB R52, R2, R0 ;  /* 0x000000000234723e */ /* 0x000fe200000010ff */
[C---:B------:R-:W-:Y:S01]  /*6ad0*/  FMUL R20, R47.reuse, R24 ;  /* 0x000000182f147220 */ /* 0x040fe20000400000 */
[C---:B------:R-:W-:Y:S01]  /*6ae0*/  LOP3.LUT R0, R58.reuse, 0xffff0000, RZ, 0xc0, !PT ;  /* 0xffff00003a007812 */ /* 0x040fe200078ec0ff */
[----:B------:R-:W-:Y:S01]  /*6af0*/  FMUL R24, R47, R28 ;  /* 0x0000001c2f187220 */ /* 0x000fe20000400000 */
[----:B------:R-:W-:Y:S01]  /*6b00*/  SHF.L.U32 R2, R59, 0x10, RZ ;  /* 0x000000103b027819 */ /* 0x000fe200000006ff */
[C---:B------:R-:W-:Y:S01]  /*6b10*/  FMUL R28, R47.reuse, R32 ;  /* 0x000000202f1c7220 */ /* 0x040fe20000400000 */
[----:B------:R-:W-:Y:S01]  /*6b20*/  SHF.L.U32 R32, R58, 0x10, RZ ;  /* 0x000000103a207819 */ /* 0x000fe200000006ff */
[----:B------:R-:W-:Y:S01]  /*6b30*/  FMUL R5, R47, R9 ;  /* 0x000000092f057220 */ /* 0x000fe20000400000 */
[C---:B------:R-:W-:Y:S01]  /*6b40*/  FFMA R3, R49.reuse, R50, R3 ;  /* 0x0000003231037223 */ /* 0x040fe20000000003 */
[----:B------:R-:W-:Y:S01]  /*6b50*/  FFMA R7, R49, R51, R7 ;  /* 0x0000003331077223 */ /* 0x000fe20000000007 */
[----:B------:R-:W-:Y:S01]  /*6b60*/  FMUL R6, R47, R10 ;  /* 0x0000000a2f067220 */ /* 0x000fe20000400000 */
[----:B------:R-:W-:Y:S01]  /*6b70*/  FFMA R4, R49, R32, R4 ;  /* 0x0000002031047223 */ /* 0x000fe20000000004 */
[----:B------:R-:W-:Y:S01]  /*6b80*/  LOP3.LUT R32, R59, 0xffff0000, RZ, 0xc0, !PT ;  /* 0xffff00003b207812 */ /* 0x000fe200078ec0ff */
[----:B------:R-:W-:Y:S01]  /*6b90*/  FFMA R5, R49, R0, R5 ;  /* 0x0000000031057223 */ /* 0x000fe20000000005 */
[C---:B------:R-:W-:Y:S01]  /*6ba0*/  SHF.L.U32 R0, R60.reuse, 0x10, RZ ;  /* 0x000000103c007819 */ /* 0x040fe200000006ff */
[----:B------:R-:W-:Y:S01]  /*6bb0*/  FMUL R11, R47, R11 ;  /* 0x0000000b2f0b7220 */ /* 0x000fe20000400000 */
[----:B------:R-:W-:Y:S01]  /*6bc0*/  F2FP.BF16.F32.PACK_AB R53, R7, R3 ;  /* 0x000000030735723e */ /* 0x000fe200000010ff */
[C---:B------:R-:W-:Y:S01]  /*6bd0*/  FFMA R6, R49.reuse, R2, R6 ;  /* 0x0000000231067223 */ /* 0x040fe20000000006 */
[----:B------:R-:W-:Y:S01]  /*6be0*/  LOP3.LUT R2, R60, 0xffff0000, RZ, 0xc0, !PT ;  /* 0xffff00003c027812 */ /* 0x000fe200078ec0ff */
[----:B------:R-:W-:Y:S01]  /*6bf0*/  FFMA R11, R49, R32, R11 ;  /* 0x00000020310b7223 */ /* 0x000fe2000000000b */
[----:B------:R-:W-:Y:S01]  /*6c00*/  SHF.L.U32 R3, R61, 0x10, RZ ;  /* 0x000000103d037819 */ /* 0x000fe200000006ff */
[----:B------:R-:W-:Y:S01]  /*6c10*/  FFMA R8, R49, R0, R8 ;  /* 0x0000000031087223 */ /* 0x000fe20000000008 */
[----:B------:R-:W-:Y:S01]  /*6c20*/  LOP3.LUT R0, R61, 0xffff0000, RZ, 0xc0, !PT ;  /* 0xffff00003d007812 */ /* 0x000fe200078ec0ff */
[----:B------:R-:W-:Y:S01]  /*6c30*/  FMUL R9, R47, R13 ;  /* 0x0000000d2f097220 */ /* 0x000fe20000400000 */
[----:B------:R-:W-:Y:S01]  /*6c40*/  F2FP.BF16.F32.PACK_AB R54, R5, R4 ;  /* 0x000000040536723e */ /* 0x000fe200000010ff */
[----:B------:R-:W-:Y:S01]  /*6c50*/  FMUL R10, R47, R14 ;  /* 0x0000000e2f0a7220 */ /* 0x000fe20000400000 */
[----:B------:R-:W-:Y:S01]  /*6c60*/  SHF.L.U32 R4, R77, 0x10, RZ ;  /* 0x000000104d047819 */ /* 0x000fe200000006ff */
[----:B------:R-:W-:Y:S01]  /*6c70*/  FMUL R15, R47, R15 ;  /* 0x0000000f2f0f7220 */ /* 0x000fe20000400000 */
[----:B------:R-:W-:Y:S01]  /*6c80*/  F2FP.BF16.F32.PACK_AB R55, R11, R6 ;  /* 0x000000060b37723e */ /* 0x000fe200000010ff */
[C---:B------:R-:W-:Y:S01]  /*6c90*/  FFMA R9, R49.reuse, R2, R9 ;  /* 0x0000000231097223 */ /* 0x040fe20000000009 */
[C---:B------:R-:W-:Y:S01]  /*6ca0*/  SHF.L.U32 R2, R62.reuse, 0x10, RZ ;  /* 0x000000103e027819 */ /* 0x040fe200000006ff */
[C---:B------:R-:W-:Y:S01]  /*6cb0*/  FFMA R10, R49.reuse, R3, R10 ;  /* 0x00000003310a7223 */ /* 0x040fe2000000000a */
[----:B------:R-:W-:Y:S01]  /*6cc0*/  LOP3.LUT R3, R62, 0xffff0000, RZ, 0xc0, !PT ;  /* 0xffff00003e037812 */ /* 0x000fe200078ec0ff */
[----:B------:R-:W-:Y:S01]  /*6cd0*/  FFMA R15, R49, R0, R15 ;  /* 0x00000000310f7223 */ /* 0x000fe2000000000f */
[----:B------:R-:W-:Y:S01]  /*6ce0*/  SHF.L.U32 R0, R63, 0x10, RZ ;  /* 0x000000103f007819 */ /* 0x000fe200000006ff */
[----:B------:R-:W-:Y:S01]  /*6cf0*/  FMUL R13, R47, R17 ;  /* 0x000000112f0d7220 */ /* 0x000fe20000400000 */
[----:B------:R-:W-:Y:S01]  /*6d00*/  F2FP.BF16.F32.PACK_AB R8, R9, R8 ;  /* 0x000000080908723e */ /* 0x000fe200000010ff */
[----:B------:R-:W-:Y:S01]  /*6d10*/  FMUL R14, R47, R18 ;  /* 0x000000122f0e7220 */ /* 0x000fe20000400000 */
[----:B------:R-:W-:Y:S01]  /*6d20*/  LOP3.LUT R5, R79, 0xffff0000, RZ, 0xc0, !PT ;  /* 0xffff00004f057812 */ /* 0x000fe200078ec0ff */
[----:B------:R-:W-:Y:S01]  /*6d30*/  FFMA R12, R49, R2, R12 ;  /* 0x00000002310c7223 */ /* 0x000fe2000000000c */
[----:B------:R-:W-:Y:S01]  /*6d40*/  LOP3.LUT R2, R63, 0xffff0000, RZ, 0xc0, !PT ;  /* 0xffff00003f027812 */ /* 0x000fe200078ec0ff */
[----:B------:R-:W-:Y:S01]  /*6d50*/  FFMA R13, R49, R3, R13 ;  /* 0x00000003310d7223 */ /* 0x000fe2000000000d */
[----:B------:R-:W-:Y:S01]  /*6d60*/  SHF.L.U32 R3, R69, 0x10, RZ ;  /* 0x0000001045037819 */ /* 0x000fe200000006ff */
[----:B------:R-:W-:Y:S01]  /*6d70*/  FFMA R14, R49, R0, R14 ;  /* 0x00000000310e7223 */ /* 0x000fe2000000000e */
[C---:B------:R-:W-:Y:S01]  /*6d80*/  SHF.L.U32 R0, R68.reuse, 0x10, RZ ;  /* 0x0000001044007819 */ /* 0x040fe200000006ff */
[----:B------:R-:W-:Y:S01]  /*6d90*/  FMUL R19, R47, R19 ;  /* 0x000000132f137220 */ /* 0x000fe20000400000 */
[----:B------:R-:W-:Y:S01]  /*6da0*/  F2FP.BF16.F32.PACK_AB R9, R15, R10 ;  /* 0x0000000a0f09723e */ /* 0x000fe200000010ff */
[----:B------:R-:W-:Y:S01]  /*6db0*/  FMUL R17, R47, R21 ;  /* 0x000000152f117220 */ /* 0x000fe20000400000 */
[----:B------:R-:W-:Y:S01]  /*6dc0*/  F2FP.BF16.F32.PACK_AB R10, R13, R12 ;  /* 0x0000000c0d0a723e */ /* 0x000fe200000010ff */
[C---:B------:R-:W-:Y:S01]  /*6dd0*/  FFMA R19, R49.reuse, R2, R19 ;  /* 0x0000000231137223 */ /* 0x040fe20000000013 */
[----:B------:R-:W-:Y:S01]  /*6de0*/  LOP3.LUT R2, R68, 0xffff0000, RZ, 0xc0, !PT ;  /* 0xffff000044027812 */ /* 0x000fe200078ec0ff */
[----:B------:R-:W-:Y:S01]  /*6df0*/  FFMA R16, R49, R0, R16 ;  /* 0x0000000031107223 */ /* 0x000fe20000000010 */
[----:B------:R-:W-:Y:S01]  /*6e00*/  LOP3.LUT R0, R69, 0xffff0000, RZ, 0xc0, !PT ;  /* 0xffff000045007812 */ /* 0x000fe200078ec0ff */
[----:B------:R-:W-:Y:S01]  /*6e10*/  FMUL R18, R47, R22 ;  /* 0x000000162f127220 */ /* 0x000fe20000400000 */
[----:B------:R-:W-:Y:S01]  /*6e20*/  F2FP.BF16.F32.PACK_AB R11, R19, R14 ;  /* 0x0000000e130b723e */ /* 0x000fe200000010ff */
[----:B------:R-:W-:Y:S01]  /*6e30*/  FMUL R23, R47, R23 ;  /* 0x000000172f177220 */ /* 0x000fe20000400000 */
[C---:B------:R-:W-:Y:S01]  /*6e40*/  FFMA R17, R49.reuse, R2, R17 ;  /* 0x0000000231117223 */ /* 0x040fe20000000011 */
[C---:B------:R-:W-:Y:S01]  /*6e50*/  SHF.L.U32 R2, R70.reuse, 0x10, RZ ;  /* 0x0000001046027819 */ /* 0x040fe200000006ff */
[----:B------:R-:W-:Y:S01]  /*6e60*/  FFMA R18, R49, R3, R18 ;  /* 0x0000000331127223 */ /* 0x000fe20000000012 */
[----:B------:R-:W-:Y:S01]  /*6e70*/  SHF.L.U32 R3, R71, 0x10, RZ ;  /* 0x0000001047037819 */ /* 0x000fe200000006ff */
[----:B------:R-:W-:Y:S01]  /*6e80*/  FFMA R23, R49, R0, R23 ;  /* 0x0000000031177223 */ /* 0x000fe20000000017 */
[----:B------:R-:W-:Y:S01]  /*6e90*/  LOP3.LUT R0, R70, 0xffff0000, RZ, 0xc0, !PT ;  /* 0xffff000046007812 */ /* 0x000fe200078ec0ff */
[----:B------:R-:W-:Y:S01]  /*6ea0*/  FMUL R21, R47, R25 ;  /* 0x000000192f157220 */ /* 0x000fe20000400000 */
[----:B------:R-:W-:Y:S01]  /*6eb0*/  F2FP.BF16.F32.PACK_AB R16, R17, R16 ;  /* 0x000000101110723e */ /* 0x000fe200000010ff */
[----:B------:R-:W-:Y:S01]  /*6ec0*/  FMUL R22, R47, R26 ;  /* 0x0000001a2f167220 */ /* 0x000fe20000400000 */
[----:B------:R-:W-:Y:S01]  /*6ed0*/  F2FP.BF16.F32.PACK_AB R17, R23, R18 ;  /* 0x000000121711723e */ /* 0x000fe200000010ff */
[C---:B------:R-:W-:Y:S01]  /*6ee0*/  FFMA R20, R49.reuse, R2, R20 ;  /* 0x0000000231147223 */ /* 0x040fe20000000014 */
[C---:B------:R-:W-:Y:S01]  /*6ef0*/  SHF.L.U32 R2, R76.reuse, 0x10, RZ ;  /* 0x000000104c027819 */ /* 0x040fe200000006ff */
[----:B------:R1:W-:Y:S01]  /*6f00*/  STSM.16.M88.4 [R107+0x2400], R52 ;  /* 0x002400346b007844 */ /* 0x0003e20000000200 */
[----:B------:R-:W-:Y:S01]  /*6f10*/  FFMA R21, R49, R0, R21 ;  /* 0x0000000031157223 */ /* 0x000fe20000000015 */
[----:B------:R-:W-:Y:S01]  /*6f20*/  LOP3.LUT R0, R71, 0xffff0000, RZ, 0xc0, !PT ;  /* 0xffff000047007812 */ /* 0x000fe200078ec0ff */
[----:B------:R-:W-:Y:S01]  /*6f30*/  FFMA R22, R49, R3, R22 ;  /* 0x0000000331167223 */ /* 0x000fe20000000016 */
[----:B------:R-:W-:Y:S04]  /*6f40*/  LOP3.LUT R3, R76, 0xffff0000, RZ, 0xc0, !PT ;  /* 0xffff00004c037812 */ /* 0x000fe800078ec0ff */
[----:B------:R1:W-:Y:S01]  /*6f50*/  STSM.16.M88.4 [R106+0x2400], R8 ;  /* 0x002400086a007844 */ /* 0x0003e20000000200 */
[----:B------:R-:W-:Y:S01]  /*6f60*/  F2FP.BF16.F32.PACK_AB R18, R21, R20 ;  /* 0x000000141512723e */ /* 0x000fe200000010ff */
[C---:B------:R-:W-:Y:S01]  /*6f70*/  FMUL R27, R47.reuse, R27 ;  /* 0x0000001b2f1b7220 */ /* 0x040fe20000400000 */
[C---:B------:R-:W-:Y:S01]  /*6f80*/  FMUL R25, R47.reuse, R29 ;  /* 0x0000001d2f197220 */ /* 0x040fe20000400000 */
[C---:B------:R-:W-:Y:S01]  /*6f90*/  FMUL R26, R47.reuse, R30 ;  /* 0x0000001e2f1a7220 */ /* 0x040fe20000400000 */
[----:B------:R-:W-:Y:S01]  /*6fa0*/  FMUL R31, R47, R31 ;  /* 0x0000001f2f1f7220 */ /* 0x000fe20000400000 */
[----:B------:R-:W-:Y:S01]  /*6fb0*/  FFMA R27, R49, R0, R27 ;  /* 0x00000000311b7223 */ /* 0x000fe2000000001b */
[----:B------:R-:W-:Y:S01]  /*6fc0*/  LOP3.LUT R0, R77, 0xffff0000, RZ, 0xc0, !PT ;  /* 0xffff00004d007812 */ /* 0x000fe200078ec0ff */
[C---:B------:R-:W-:Y:S01]  /*6fd0*/  FFMA R24, R49.reuse, R2, R24 ;  /* 0x0000000231187223 */ /* 0x040fe20000000018 */
[C---:B------:R-:W-:Y:S01]  /*6fe0*/  FFMA R25, R49.reuse, R3, R25 ;  /* 0x0000000331197223 */ /* 0x040fe20000000019 */
[C---:B------:R-:W-:Y:S01]  /*6ff0*/  SHF.L.U32 R2, R78.reuse, 0x10, RZ ;  /* 0x000000104e027819 */ /* 0x040fe200000006ff */
[----:B------:R-:W-:Y:S01]  /*7000*/  FFMA R26, R49, R4, R26 ;  /* 0x00000004311a7223 */ /* 0x000fe2000000001a */
[----:B------:R-:W-:Y:S01]  /*7010*/  LOP3.LUT R3, R78, 0xffff0000, RZ, 0xc0, !PT ;  /* 0xffff00004e037812 */ /* 0x000fe200078ec0ff */
[----:B------:R-:W-:Y:S01]  /*7020*/  FMUL R29, R47, R33 ;  /* 0x000000212f1d7220 */ /* 0x000fe20000400000 */
[----:B------:R-:W-:Y:S01]  /*7030*/  SHF.L.U32 R4, R79, 0x10, RZ ;  /* 0x000000104f047819 */ /* 0x000fe200000006ff */
[----:B------:R-:W-:Y:S01]  /*7040*/  FMUL R30, R47, R34 ;  /* 0x000000222f1e7220 */ /* 0x000fe20000400000 */
[----:B------:R-:W-:Y:S01]  /*7050*/  FFMA R31, R49, R0, R31 ;  /* 0x00000000311f7223 */ /* 0x000fe2000000001f */
[----:B------:R-:W-:Y:S01]  /*7060*/  FMUL R35, R47, R35 ;  /* 0x000000232f237220 */ /* 0x000fe20000400000 */
[C---:B------:R-:W-:Y:S01]  /*7070*/  FFMA R28, R49.reuse, R2, R28 ;  /* 0x00000002311c7223 */ /* 0x040fe2000000001c */
[C---:B------:R-:W-:Y:S01]  /*7080*/  FFMA R29, R49.reuse, R3, R29 ;  /* 0x00000003311d7223 */ /* 0x040fe2000000001d */
[C---:B------:R-:W-:Y:S01]  /*7090*/  FFMA R30, R49.reuse, R4, R30 ;  /* 0x00000004311e7223 */ /* 0x040fe2000000001e */
[----:B------:R-:W-:Y:S01]  /*70a0*/  FFMA R35, R49, R5, R35 ;  /* 0x0000000531237223 */ /* 0x000fe20000000023 */
[----:B------:R-:W-:Y:S02]  /*70b0*/  F2FP.BF16.F32.PACK_AB R19, R27, R22 ;  /* 0x000000161b13723e */ /* 0x000fe400000010ff */
[----:B------:R-:W-:Y:S02]  /*70c0*/  F2FP.BF16.F32.PACK_AB R24, R25, R24 ;  /* 0x000000181918723e */ /* 0x000fe400000010ff */
[----:B------:R-:W-:Y:S01]  /*70d0*/  F2FP.BF16.F32.PACK_AB R25, R31, R26 ;  /* 0x0000001a1f19723e */ /* 0x000fe200000010ff */
[----:B------:R1:W-:Y:S01]  /*70e0*/  STSM.16.M88.4 [R108+0x2000], R16 ;  /* 0x002000106c007844 */ /* 0x0003e20000000200 */
[----:B------:R-:W-:Y:S02]  /*70f0*/  F2FP.BF16.F32.PACK_AB R26, R29, R28 ;  /* 0x0000001c1d1a723e */ /* 0x000fe400000010ff */
[----:B------:R-:W-:Y:S02]  /*7100*/  F2FP.BF16.F32.PACK_AB R27, R35, R30 ;  /* 0x0000001e231b723e */ /* 0x000fe400000010ff */
[----:B------:R-:W-:Y:S02]  /*7110*/  LEA R0, R65, UR48, 0x3 ;  /* 0x0000003041007c11 */ /* 0x000fe4000f8e18ff */
[----:B------:R-:W-:Y:S01]  /*7120*/  @P6 SHF.L.U32 R2, R98, 0x1f, RZ ;  /* 0x0000001f62026819 */ /* 0x000fe200000006ff */
[----:B------:R1:W-:Y:S01]  /*7130*/  STSM.16.M88.4 [R109+0x2000], R24 ;  /* 0x002000186d007844 */ /* 0x0003e20000000200 */
        /* <DEDUP_REMOVED lines=8> */
[----:B------:R-:W-:Y:S02]  /*71c0*/  UIADD3 UR8, UP0, UPT, UR52, 0x680, URZ ;  /* 0x0000068034087890 */ /* 0x000fe4000ff1e0ff */
[----:B------:R-:W-:Y:S02]  /*71d0*/  UIADD3 UR5, UPT, UPT, UR41, 0x40, URZ ;  /* 0x0000004029057890 */ /* 0x000fe4000fffe0ff */
[----:B------:R-:W-:Y:S02]  /*71e0*/  UIADD3 UR4, UPT, UPT, UR48, 0x2400, URZ ;  /* 0x0000240030047890 */ /* 0x000fe4000fffe0ff */
[----:B------:R-:W-:Y:S01]  /*71f0*/  UIADD3.X UR9, UPT, UPT, URZ, UR53, URZ, UP0, !UPT ;  /* 0x00000035ff097290 */ /* 0x000fe200087fe4ff */
[----:B------:R-:W-:Y:S01]  /*7200*/  UMOV UR6, UR42 ;  /* 0x0000002a00067c82 */ /* 0x000fe20008000000 */
[----:B------:R-:W-:Y:S07]  /*7210*/  UMOV UR7, UR36 ;  /* 0x0000002400077c82 */ /* 0x000fee0008000000 */
[----:B------:R2:W-:Y:S01]  /*7220*/  UTMASTG.3D [UR4], [UR8] ;  /* 0x00000004080073b5 */ /* 0x0005e20008010000 */
[----:B------:R0:W-:Y:S01]  /*7230*/  UTMACMDFLUSH ;  /* 0x00000000000079b7 */ /* 0x0001e20000000000 */
[----:B--2---:R-:W-:Y:S04]  /*7240*/  DEPBAR.LE SB0, 0x1 ;  /* 0x000080400000791a */ /* 0x004fe80000000000 */
.L_x_108:
[----:B------:R-:W-:Y:S05]  /*7250*/  BSYNC.RECONVERGENT B0 ;  /* 0x0000000000007941 */ /* 0x000fea0003800200 */
.L_x_107:
[----:B------:R-:W-:Y:S01]  /*7260*/  BAR.SYNC.DEFER_BLOCKING 0x1, 0x80 ;  /* 0x0042000000007b1d */ /* 0x000fe20000010000 */
[----:B------:R-:W-:Y:S04]  /*7270*/  UIADD3 UR40, UPT, UPT, UR51, 0x1, URZ ;  /* 0x0000000133287890 */ /* 0x000fe8000fffe0ff */
[----:B------:R-:W-:Y:S04]  /*7280*/  UISETP.NE.AND UP0, UPT, UR40, 0x4, UPT ;  /* 0x000000042800788c */ /* 0x000fe8000bf05270 */
[----:B------:R-:W-:Y:S01]  /*7290*/  USEL UR40, UR40, URZ, UP0 ;  /* 0x000000ff28287287 */ /* 0x000fe20008000000 */
[----:B------:R2:W-:Y:S01]  /*72a0*/  @P6 SYNCS.ARRIVE.TRANS64.RED.A1T0 RZ, [R74+URZ], RZ ;  /* 0x000000ff4aff69a7 */ /* 0x0005e200081004ff */
[----:B------:R-:W-:Y:S01]  /*72b0*/  BSSY B1, `(.L_x_109) ;  /* 0x0000018000017945 */ /* 0x000fe20003800000 */
[----:B------:R-:W3:Y:S02]  /*72c0*/  @P6 SYNCS.PHASECHK.TRANS64.TRYWAIT P0, [R0+URZ+0x40], R2 ;  /* 0x00004002000065a7 */ /* 0x000ee400080011ff */
[----:B---3--:R-:W-:Y:S01]  /*72d0*/  @P6 SEL R67, RZ, 0x1, !P0 ;  /* 0x00000001ff436807 */ /* 0x008fe20004000000 */
[----:B--2---:R-:W-:Y:S06]  /*72e0*/  @!P6 BRA `(.L_x_110) ;  /* 0x000000000050e947 */ /* 0x004fec0003800000 */
        /* <DEDUP_REMOVED lines=8> */
[----:B------:R-:W-:Y:S04]  /*7370*/  SHF.L.U32 R5, R98, 0x1f, RZ ;  /* 0x0000001f62057819 */ /* 0x000fe800000006ff */
[----:B------:R-:W2:Y:S02]  /*7380*/  SYNCS.PHASECHK.TRANS64.TRYWAIT P0, [R0+URZ+0x40], R5 ;  /* 0x00004005000075a7 */ /* 0x000ea400080011ff */
[----:B--2---:R-:W-:Y:S05]  /*7390*/  @!P0 BRA `(.L_x_113) ;  /* 0x0000002400708947 */ /* 0x004fea0003800000 */
.L_x_112:
[----:B------:R-:W-:Y:S05]  /*73a0*/  BSYNC B0 ;  /* 0x0000000000007941 */ /* 0x000fea0003800000 */
.L_x_111:
[----:B------:R-:W-:Y:S02]  /*73b0*/  ISETP.NE.AND P0, PT, R72, RZ, PT ;  /* 0x000000ff4800720c */ /* 0x000fe40003f05270 */
[----:B------:R-:W-:Y:S11]  /*73c0*/  IADD3 R65, PT, PT, R65, 0x1, RZ ;  /* 0x0000000141417810 */ /* 0x000ff60007ffe0ff */
[----:B--2---:R-:W-:Y:S01]  /*73d0*/  @P0 IMAD.IADD R0, R99, 0x1, R2 ;  /* 0x0000000163000824 */ /* 0x004fe200078e0202 */
[----:B------:R-:W-:Y:S05]  /*73e0*/  @P0 WARPSYNC.ALL ;  /* 0x0000000000000948 */ /* 0x000fea0003800000 */
[----:B------:R2:W3:Y:S04]  /*73f0*/  @P0 LDSM.16.M88.4 R56, [R4+UR48+0x400] ;  /* 0x000400300438083b */ /* 0x0004e80008000200 */
[----:B------:R2:W4:Y:S04]  /*7400*/  @P0 LDSM.16.M88.4 R60, [R3+0x400] ;  /* 0x00040000033c083b */ /* 0x0005280000000200 */
[----:B------:R2:W1:Y:S04]  /*7410*/  @P0 LDSM.16.M88.4 R68, [R2+0x400] ;  /* 0x000400000244083b */ /* 0x0004680000000200 */
[----:B------:R2:W1:Y:S02]  /*7420*/  @P0 LDSM.16.M88.4 R76, [R0+0x400] ;  /* 0x00040000004c083b */ /* 0x0004640000000200 */
.L_x_110:
[----:B------:R-:W-:Y:S05]  /*7430*/  BSYNC B1 ;  /* 0x0000000000017941 */ /* 0x000fea0003800000 */
.L_x_109:
[----:B--2---:R-:W-:Y:S05]  /*7440*/  VIADD R0, R48, 0x80 ;  /* 0x0000008030007836 */ /* 0x004fea0000000000 */
        /* <DEDUP_REMOVED lines=20> */
.L_x_114:
[----:B------:R-:W-:Y:S01]  /*7590*/  ISETP.NE.AND P6, PT, R105, RZ, PT ;  /* 0x000000ff6900720c */ /* 0x000fe20003fc5270 */
[----:B------:R-:W-:Y:S05]  /*75a0*/  WARPSYNC.ALL ;  /* 0x0000000000007948 */ /* 0x000fea0003800000 */
[----:B------:R-:W-:Y:S01]  /*75b0*/  R2UR UR4, R48 ;  /* 0x00000000300472ca */ /* 0x000fe200000e0000 */
[----:B------:R-:W-:Y:S01]  /*75c0*/  BSSY.RECONVERGENT B0, `(.L_x_115) ;  /* 0x000008f000007945 */ /* 0x000fe20003800200 */
[----:B------:R-:W-:Y:S02]  /*75d0*/  MOV R50, UR40 ;  /* 0x0000002800327c02 */ /* 0x000fe40008000f00 */
[----:B---3--:R-:W-:Y:S02]  /*75e0*/  SHF.L.U32 R3, R56, 0x10, RZ ;  /* 0x0000001038037819 */ /* 0x008fe400000006ff */
        /* <DEDUP_REMOVED lines=33> */
[C---:B----4-:R-:W-:Y:S01]  /*7800*/  SHF.L.U32 R0, R60.reuse, 0x10, RZ ;  /* 0x000000103c007819 */ /* 0x050fe200000006ff */
        /* <DEDUP_REMOVED lines=106> */
.L_x_116:
[----:B------:R-:W-:Y:S05]  /*7eb0*/  BSYNC.RECONVERGENT B0 ;  /* 0x0000000000007941 */ /* 0x000fea0003800200 */
.L_x_115:
        /* <DEDUP_REMOVED lines=20> */
.L_x_120:
[----:B------:R-:W-:Y:S05]  /*8000*/  BSYNC B0 ;  /* 0x0000000000007941 */ /* 0x000fea0003800000 */
.L_x_119:
[----:B------:R-:W-:Y:S11]  /*8010*/  ISETP.NE.AND P0, PT, R72, RZ, PT ;  /* 0x000000ff4800720c */ /* 0x000ff60003f05270 */
[----:B------:R-:W-:Y:S02]  /*8020*/  @!UPT UIADD3 URZ, UPT, UPT, URZ, URZ, URZ ;  /* 0x000000fffffff290 */ /* 0x000fe4000fffe0ff */
[----:B--2---:R-:W-:Y:S01]  /*8030*/  @P0 IADD3 R0, PT, PT, R99, R73, RZ ;  /* 0x0000004963000210 */ /* 0x004fe20007ffe0ff */
[----:B------:R-:W-:Y:S05]  /*8040*/  @P0 WARPSYNC.ALL ;  /* 0x0000000000000948 */ /* 0x000fea0003800000 */
[----:B------:R2:W3:Y:S04]  /*8050*/  @P0 LDSM.16.M88.4 R56, [R65+UR48+0x400] ;  /* 0x000400304138083b */ /* 0x0004e80008000200 */
[----:B------:R2:W4:Y:S04]  /*8060*/  @P0 LDSM.16.M88.4 R60, [R3+0x400] ;  /* 0x00040000033c083b */ /* 0x0005280000000200 */
[----:B------:R2:W1:Y:S04]  /*8070*/  @P0 LDSM.16.M88.4 R68, [R73+0x400] ;  /* 0x000400004944083b */ /* 0x0004680000000200 */
[----:B------:R2:W1:Y:S02]  /*8080*/  @P0 LDSM.16.M88.4 R76, [R0+0x400] ;  /* 0x00040000004c083b */ /* 0x0004640000000200 */
.L_x_118:
[----:B------:R-:W-:Y:S05]  /*8090*/  BSYNC B1 ;  /* 0x0000000000017941 */ /* 0x000fea0003800000 */
.L_x_117:
        /* <DEDUP_REMOVED lines=21> */
.L_x_122:
[----:B------:R-:W-:Y:S01]  /*81f0*/  ISETP.NE.AND P0, PT, R101, RZ, PT ;  /* 0x000000ff6500720c */ /* 0x000fe20003f05270 */
[----:B------:R-:W-:Y:S05]  /*8200*/  WARPSYNC.ALL ;  /* 0x0000000000007948 */ /* 0x000fea0003800000 */
[----:B------:R-:W-:Y:S01]  /*8210*/  R2UR UR4, R48 ;  /* 0x00000000300472ca */ /* 0x000fe200000e0000 */
[----:B------:R-:W-:Y:S01]  /*8220*/  BSSY.RECONVERGENT B0, `(.L_x_123) ;  /* 0x000008c000007945 */ /* 0x000fe20003800200 */
[C---:B---3--:R-:W-:Y:S02]  /*8230*/  SHF.L.U32 R0, R56.reuse, 0x10, RZ ;  /* 0x0000001038007819 */ /* 0x048fe400000006ff */
[----:B------:R-:W-:Y:S02]  /*8240*/  LOP3.LUT R2, R56, 0xffff0000, RZ, 0xc0, !PT ;  /* 0xffff000038027812 */ /* 0x000fe400078ec0ff */
[C---:B------:R-:W-:Y:S02]  /*8250*/  SHF.L.U32 R3, R57.reuse, 0x10, RZ ;  /* 0x0000001039037819 */ /* 0x040fe400000006ff */
[----:B------:R-:W-:Y:S02]  /*8260*/  LOP3.LUT R48, R57, 0xffff0000, RZ, 0xc0, !PT ;  /* 0xffff000039307812 */ /* 0x000fe400078ec0ff */
[C---:B------:R-:W-:Y:S02]  /*8270*/  SHF.L.U32 R50, R58.reuse, 0x10, RZ ;  /* 0x000000103a327819 */ /* 0x040fe400000006ff */
[----:B------:R-:W-:Y:S01]  /*8280*/  LOP3.LUT R51, R58, 0xffff0000, RZ, 0xc0, !PT ;  /* 0xffff00003a337812 */ /* 0x000fe200078ec0ff */
[----:B-1----:R-:W1:Y:S01]  /*8290*/  LDTM.16dp256bit.x8 R4, tmem[UR4+0xc0] ;  /* 0x0000c004000479ee */ /* 0x002e6200081a0000 */
[C---:B------:R-:W-:Y:S01]  /*82a0*/  SHF.L.U32 R52, R59.reuse, 0x10, RZ ;  /* 0x000000103b347819 */ /* 0x040fe200000006ff */
[----:B------:R-:W-:Y:S01]  /*82b0*/  NOP ;  /* 0x0000000000007918 */ /* 0x000fe20000000000 */
[----:B------:R-:W-:Y:S02]  /*82c0*/  LOP3.LUT R53, R59, 0xffff0000, RZ, 0xc0, !PT ;  /* 0xffff00003b357812 */ /* 0x000fe400078ec0ff */
[----:B------:R-:W-:Y:S02]  /*82d0*/  R2UR UR5, R64 ;  /* 0x00000000400572ca */ /* 0x000fe400000e0000 */
[C---:B----4-:R-:W-:Y:S02]  /*82e0*/  SHF.L.U32 R54, R60.reuse, 0x10, RZ ;  /* 0x000000103c367819 */ /* 0x050fe400000006ff */
[----:B------:R-:W-:Y:S02]  /*82f0*/  LOP3.LUT R55, R60, 0xffff0000, RZ, 0xc0, !PT ;  /* 0xffff00003c377812 */ /* 0x000fe400078ec0ff */
[C---:B------:R-:W-:Y:S02]  /*8300*/  SHF.L.U32 R56, R61.reuse, 0x10, RZ ;  /* 0x000000103d387819 */ /* 0x040fe400000006ff */
[----:B------:R-:W-:Y:S02]  /*8310*/  LOP3.LUT R57, R61, 0xffff0000, RZ, 0xc0, !PT ;  /* 0xffff00003d397812 */ /* 0x000fe400078ec0ff */
[C---:B------:R-:W-:Y:S02]  /*8320*/  SHF.L.U32 R58, R62.reuse, 0x10, RZ ;  /* 0x000000103e3a7819 */ /* 0x040fe400000006ff */
[----:B------:R-:W-:Y:S01]  /*8330*/  LOP3.LUT R59, R62, 0xffff0000, RZ, 0xc0, !PT ;  /* 0xffff00003e3b7812 */ /* 0x000fe200078ec0ff */
[----:B------:R-:W-:Y:S01]  /*8340*/  UIADD3 UR5, UPT, UPT, UR5, 0xd0, URZ ;  /* 0x000000d005057890 */ /* 0x000fe2000fffe0ff */
[C---:B------:R-:W-:Y:S02]  /*8350*/  SHF.L.U32 R60, R63.reuse, 0x10, RZ ;  /* 0x000000103f3c7819 */ /* 0x040fe400000006ff */
[----:B------:R-:W-:Y:S01]  /*8360*/  LOP3.LUT R61, R63, 0xffff0000, RZ, 0xc0, !PT ;  /* 0xffff00003f3d7812 */ /* 0x000fe200078ec0ff */
[----:B------:R-:W-:Y:S01]  /*8370*/  UPRMT UR5, UR37, 0x654, UR5 ;  /* 0x0000065425057896 */ /* 0x000fe20008000005 */
[C---:B------:R-:W-:Y:S01]  /*8380*/  SHF.L.U32 R62, R68.reuse, 0x10, RZ ;  /* 0x00000010443e7819 */ /* 0x040fe200000006ff */
[C---:B-1----:R-:W-:Y:S01]  /*8390*/  FMUL R4, R47.reuse, R4 ;  /* 0x000000042f047220 */ /* 0x042fe20000400000 */
[C---:B------:R-:W-:Y:S01]  /*83a0*/  FMUL R5, R47.reuse, R5 ;  /* 0x000000052f057220 */ /* 0x040fe20000400000 */
[----:B------:R-:W-:Y:S01]  /*83b0*/  FMUL R6, R47, R6 ;  /* 0x000000062f067220 */ /* 0x000fe20000400000 */
[----:B------:R-:W-:Y:S01]  /*83c0*/  LOP3.LUT R63, R68, 0xffff0000, RZ, 0xc0, !PT ;  /* 0xffff0000443f7812 */ /* 0x000fe200078ec0ff */
[C---:B------:R-:W-:Y:S01]  /*83d0*/  FFMA R4, R49.reuse, R0, R4 ;  /* 0x0000000031047223 */ /* 0x040fe20000000004 */
[----:B------:R-:W-:Y:S01]  /*83e0*/  FFMA R5, R49, R2, R5 ;  /* 0x0000000231057223 */ /* 0x000fe20000000005 */
[----:B------:R-:W-:Y:S01]  /*83f0*/  SHF.L.U32 R64, R69, 0x10, RZ ;  /* 0x0000001045407819 */ /* 0x000fe200000006ff */
[----:B------:R-:W-:Y:S01]  /*8400*/  SYNCS.ARRIVE.TRANS64.RED.A1T0 RZ, [UR5], RZ ;  /* 0x000000ffffff79a7 */ /* 0x000fe20008100405 */
[----:B------:R-:W-:Y:S01]  /*8410*/  FFMA R6, R49, R3, R6 ;  /* 0x0000000331067223 */ /* 0x000fe20000000006 */
[----:B------:R-:W-:Y:S01]  /*8420*/  FMUL R7, R47, R7 ;  /* 0x000000072f077220 */ /* 0x000fe20000400000 */
[----:B------:R-:W-:Y:S01]  /*8430*/  LOP3.LUT R65, R69, 0xffff0000, RZ, 0xc0, !PT ;  /* 0xffff000045417812 */ /* 0x000fe200078ec0ff */
[----:B------:R-:W-:Y:S01]  /*8440*/  FMUL R8, R47, R8 ;  /* 0x000000082f087220 */ /* 0x000fe20000400000 */
[----:B------:R-:W-:Y:S01]  /*8450*/  F2FP.BF16.F32.PACK_AB R4, R5, R4 ;  /* 0x000000040504723e */ /* 0x000fe200000010ff */
[----:B------:R-:W-:Y:S01]  /*8460*/  FFMA R7, R49, R48, R7 ;  /* 0x0000003031077223 */ /* 0x000fe20000000007 */
[----:B------:R-:W-:Y:S01]  /*8470*/  FMUL R9, R47, R9 ;  /* 0x000000092f097220 */ /* 0x000fe20000400000 */
[----:B------:R-:W-:Y:S01]  /*8480*/  FFMA R8, R49, R50, R8 ;  /* 0x0000003231087223 */ /* 0x000fe20000000008 */
[C---:B------:R-:W-:Y:S01]  /*8490*/  SHF.L.U32 R66, R70.reuse, 0x10, RZ ;  /* 0x0000001046427819 */ /* 0x040fe200000006ff */
[----:B------:R-:W-:Y:S01]  /*84a0*/  FMUL R0, R47, R10 ;  /* 0x0000000a2f007220 */ /* 0x000fe20000400000 */
[----:B------:R-:W-:Y:S01]  /*84b0*/  F2FP.BF16.F32.PACK_AB R5, R7, R6 ;  /* 0x000000060705723e */ /* 0x000fe200000010ff */
[----:B------:R-:W-:Y:S01]  /*84c0*/  FFMA R9, R49, R51, R9 ;  /* 0x0000003331097223 */ /* 0x000fe20000000009 */
[----:B------:R-:W-:Y:S01]  /*84d0*/  FMUL R2, R47, R11 ;  /* 0x0000000b2f027220 */ /* 0x000fe20000400000 */
[----:B------:R-:W-:Y:S01]  /*84e0*/  FFMA R0, R49, R52, R0 ;  /* 0x0000003431007223 */ /* 0x000fe20000000000 */
[----:B------:R-:W-:Y:S01]  /*84f0*/  LOP3.LUT R67, R70, 0xffff0000, RZ, 0xc0, !PT ;  /* 0xffff000046437812 */ /* 0x000fe200078ec0ff */
[----:B------:R-:W-:Y:S01]  /*8500*/  FMUL R3, R47, R12 ;  /* 0x0000000c2f037220 */ /* 0x000fe20000400000 */
[----:B------:R-:W-:Y:S01]  /*8510*/  F2FP.BF16.F32.PACK_AB R6, R9, R8 ;  /* 0x000000080906723e */ /* 0x000fe200000010ff */
[----:B------:R-:W-:Y:S01]  /*8520*/  FFMA R2, R49, R53, R2 ;  /* 0x0000003531027223 */ /* 0x000fe20000000002 */
[----:B------:R-:W-:Y:S01]  /*8530*/  FMUL R10, R47, R13 ;  /* 0x0000000d2f0a7220 */ /* 0x000fe20000400000 */
[----:B------:R-:W-:Y:S01]  /*8540*/  FFMA R3, R49, R54, R3 ;  /* 0x0000003631037223 */ /* 0x000fe20000000003 */
[----:B------:R-:W-:Y:S01]  /*8550*/  SHF.L.U32 R68, R71, 0x10, RZ ;  /* 0x0000001047447819 */ /* 0x000fe200000006ff */
[----:B------:R-:W-:Y:S01]  /*8560*/  FMUL R11, R47, R14 ;  /* 0x0000000e2f0b7220 */ /* 0x000fe20000400000 */
[----:B------:R-:W-:Y:S01]  /*8570*/  F2FP.BF16.F32.PACK_AB R7, R2, R0 ;  /* 0x000000000207723e */ /* 0x000fe200000010ff */
[----:B------:R-:W-:Y:S01]  /*8580*/  FFMA R10, R49, R55, R10 ;  /* 0x00000037310a7223 */ /* 0x000fe2000000000a */
[----:B------:R-:W-:Y:S01]  /*8590*/  FMUL R15, R47, R15 ;  /* 0x0000000f2f0f7220 */ /* 0x000fe20000400000 */
[----:B------:R-:W-:Y:S01]  /*85a0*/  FFMA R11, R49, R56, R11 ;  /* 0x00000038310b7223 */ /* 0x000fe2000000000b */
[----:B------:R-:W-:Y:S01]  /*85b0*/  LOP3.LUT R69, R71, 0xffff0000, RZ, 0xc0, !PT ;  /* 0xffff000047457812 */ /* 0x000fe200078ec0ff */
[----:B------:R1:W-:Y:S01]  /*85c0*/  STSM.16.M88.4 [R107+0x6400], R4 ;  /* 0x006400046b007844 */ /* 0x0003e20000000200 */
[----:B------:R-:W-:Y:S01]  /*85d0*/  F2FP.BF16.F32.PACK_AB R8, R10, R3 ;  /* 0x000000030a08723e */ /* 0x000fe200000010ff */
[----:B------:R-:W-:Y:S01]  /*85e0*/  FFMA R15, R49, R57, R15 ;  /* 0x00000039310f7223 */ /* 0x000fe2000000000f */
[C---:B------:R-:W-:Y:S01]  /*85f0*/  FMUL R12, R47.reuse, R16 ;  /* 0x000000102f0c7220 */ /* 0x040fe20000400000 */
[C---:B------:R-:W-:Y:S01]  /*8600*/  FMUL R13, R47.reuse, R17 ;  /* 0x000000112f0d7220 */ /* 0x040fe20000400000 */
[----:B------:R-:W-:Y:S01]  /*8610*/  FMUL R14, R47, R18 ;  /* 0x000000122f0e7220 */ /* 0x000fe20000400000 */
[C---:B------:R-:W-:Y:S01]  /*8620*/  SHF.L.U32 R70, R76.reuse, 0x10, RZ ;  /* 0x000000104c467819 */ /* 0x040fe200000006ff */
[----:B------:R-:W-:Y:S01]  /*8630*/  FFMA R12, R49, R58, R12 ;  /* 0x0000003a310c7223 */ /* 0x000fe2000000000c */
[----:B------:R-:W-:Y:S01]  /*8640*/  F2FP.BF16.F32.PACK_AB R9, R15, R11 ;  /* 0x0000000b0f09723e */ /* 0x000fe200000010ff */
[C---:B------:R-:W-:Y:S01]  /*8650*/  FFMA R13, R49.reuse, R59, R13 ;  /* 0x0000003b310d7223 */ /* 0x040fe2000000000d */
[----:B------:R-:W-:Y:S01]  /*8660*/  FFMA R14, R49, R60, R14 ;  /* 0x0000003c310e7223 */ /* 0x000fe2000000000e */
[C---:B------:R-:W-:Y:S01]  /*8670*/  FMUL R19, R47.reuse, R19 ;  /* 0x000000132f137220 */ /* 0x040fe20000400000 */
        /* <DEDUP_REMOVED lines=22> */
[----:B------:R-:W-:Y:S01]  /*87e0*/  FFMA R21, R49, R67, R21 ;  /* 0x0000004331157223 */ /* 0x000fe20000000015 */
[C---:B------:R-:W-:Y:S01]  /*87f0*/  FMUL R27, R47.reuse, R27 ;  /* 0x0000001b2f1b7220 */ /* 0x040fe20000400000 */
[C---:B------:R-:W-:Y:S01]  /*8800*/  FMUL R24, R47.reuse, R28 ;  /* 0x0000001c2f187220 */ /* 0x040fe20000400000 */
[----:B------:R-:W-:Y:S01]  /*8810*/  FMUL R25, R47, R29 ;  /* 0x0000001d2f197220 */ /* 0x000fe20000400000 */
[----:B------:R-:W-:Y:S01]  /*8820*/  FFMA R22, R49, R68, R22 ;  /* 0x0000004431167223 */ /* 0x000fe20000000016 */
[----:B------:R-:W-:Y:S01]  /*8830*/  FMUL R26, R47, R30 ;  /* 0x0000001e2f1a7220 */ /* 0x000fe20000400000 */
[----:B------:R-:W-:Y:S01]  /*8840*/  FFMA R27, R49, R69, R27 ;  /* 0x00000045311b7223 */ /* 0x000fe2000000001b */
[----:B------:R-:W-:Y:S01]  /*8850*/  FMUL R31, R47, R31 ;  /* 0x0000001f2f1f7220 */ /* 0x000fe20000400000 */
[----:B------:R-:W-:Y:S01]  /*8860*/  FFMA R24, R49, R70, R24 ;  /* 0x0000004631187223 */ /* 0x000fe20000000018 */
[----:B------:R-:W-:Y:S01]  /*8870*/  LOP3.LUT R75, R78, 0xffff0000, RZ, 0xc0, !PT ;  /* 0xffff00004e4b7812 */ /* 0x000fe200078ec0ff */
[----:B------:R-:W-:Y:S01]  /*8880*/  FMUL R28, R47, R32 ;  /* 0x000000202f1c7220 */ /* 0x000fe20000400000 */
[----:B------:R-:W-:Y:S01]  /*8890*/  FFMA R25, R49, R71, R25 ;  /* 0x0000004731197223 */ /* 0x000fe20000000019 */
[----:B------:R-:W-:Y:S01]  /*88a0*/  SHF.L.U32 R76, R79, 0x10, RZ ;  /* 0x000000104f4c7819 */ /* 0x000fe200000006ff */
[----:B------:R-:W-:Y:S01]  /*88b0*/  FMUL R29, R47, R33 ;  /* 0x000000212f1d7220 */ /* 0x000fe20000400000 */
[----:B------:R-:W-:Y:S01]  /*88c0*/  FFMA R26, R49, R72, R26 ;  /* 0x00000048311a7223 */ /* 0x000fe2000000001a */
[----:B------:R-:W-:Y:S01]  /*88d0*/  LOP3.LUT R77, R79, 0xffff0000, RZ, 0xc0, !PT ;  /* 0xffff00004f4d7812 */ /* 0x000fe200078ec0ff */
        /* <DEDUP_REMOVED lines=9> */
[----:B------:R-:W-:Y:S02]  /*8970*/  F2FP.BF16.F32.PACK_AB R24, R25, R24 ;  /* 0x000000181918723e */ /* 0x000fe400000010ff */
[----:B------:R-:W-:Y:S01]  /*8980*/  F2FP.BF16.F32.PACK_AB R25, R31, R26 ;  /* 0x0000001a1f19723e */ /* 0x000fe200000010ff */
[----:B------:R1:W-:Y:S01]  /*8990*/  STSM.16.M88.4 [R108+0x6000], R16 ;  /* 0x006000106c007844 */ /* 0x0003e20000000200 */
[----:B------:R-:W-:Y:S02]  /*89a0*/  F2FP.BF16.F32.PACK_AB R26, R29, R28 ;  /* 0x0000001c1d1a723e */ /* 0x000fe400000010ff */
[----:B------:R-:W-:Y:S05]  /*89b0*/  F2FP.BF16.F32.PACK_AB R27, R35, R30 ;  /* 0x0000001e231b723e */ /* 0x000fea00000010ff */
        /* <DEDUP_REMOVED lines=18> */
.L_x_124:
[----:B------:R-:W-:Y:S05]  /*8ae0*/  BSYNC.RECONVERGENT B0 ;  /* 0x0000000000007941 */ /* 0x000fea0003800200 */
.L_x_123:
[----:B------:R-:W-:Y:S01]  /*8af0*/  BAR.SYNC.DEFER_BLOCKING 0x1, 0x80 ;  /* 0x0042000000007b1d */ /* 0x000fe20000010000 */
[----:B------:R-:W-:Y:S01]  /*8b00*/  UISETP.NE.AND UP0, UPT, UR49, -0x4, UPT ;  /* 0xfffffffc3100788c */ /* 0x000fe2000bf05270 */
[----:B------:R-:W-:Y:S08]  /*8b10*/  IADD3 R45, PT, PT, R45, 0x1, RZ ;  /* 0x000000012d2d7810 */ /* 0x000ff00007ffe0ff */
[----:B------:R-:W-:Y:S05]  /*8b20*/  BRA.U !UP0, `(.L_x_125) ;  /* 0x0000000108287547 */ /* 0x000fea000b800000 */
[----:B------:R-:W-:Y:S01]  /*8b30*/  ISETP.NE.AND P0, PT, R105, RZ, PT ;  /* 0x000000ff6900720c */ /* 0x000fe20003f05270 */
[----:B------:R-:W-:Y:S01]  /*8b40*/  IMAD.U32 R2, RZ, RZ, UR51 ;  /* 0x00000033ff027e24 */ /* 0x000fe2000f8e00ff */
[----:B------:R-:W-:Y:S01]  /*8b50*/  UIADD3 UR51, UPT, UPT, UR51, 0x1, URZ ;  /* 0x0000000133337890 */ /* 0x000fe2000fffe0ff */
[----:B------:R-:W-:Y:S03]  /*8b60*/  IMAD.U32 R0, RZ, RZ, UR37 ;  /* 0x00000025ff007e24 */ /* 0x000fe6000f8e00ff */
[----:B------:R-:W-:Y:S04]  /*8b70*/  UISETP.NE.AND UP0, UPT, UR51, 0x4, UPT ;  /* 0x000000043300788c */ /* 0x000fe8000bf05270 */
[----:B------:R-:W-:Y:S03]  /*8b80*/  USEL UR51, UR51, URZ, UP0 ;  /* 0x000000ff33337287 */ /* 0x000fe60008000000 */
[----:B------:R-:W-:Y:S05]  /*8b90*/  @P0 LEA R2, R2, UR48, 0x3 ;  /* 0x0000003002020c11 */ /* 0x000fea000f8e18ff */
[----:B------:R-:W-:Y:S05]  /*8ba0*/  @P0 VIADD R2, R2, 0x60 ;  /* 0x0000006002020836 */ /* 0x000fea0000000000 */
[----:B------:R-:W-:Y:S04]  /*8bb0*/  @P0 PRMT R0, R0, 0x654, R2 ;  /* 0x0000065400000816 */ /* 0x000fe80000000002 */
[----:B------:R2:W-:Y:S03]  /*8bc0*/  @P0 SYNCS.ARRIVE.TRANS64.RED.A1T0 RZ, [R0+URZ], RZ ;  /* 0x000000ff00ff09a7 */ /* 0x0005e600081004ff */
.L_x_125:
[----:B------:R-:W-:Y:S01]  /*8bd0*/  ISETP.NE.AND P2, PT, R102, RZ, PT ;  /* 0x000000ff6600720c */ /* 0x000fe20003f45270 */
[----:B------:R-:W-:Y:S01]  /*8be0*/  UIADD3 UR49, UPT, UPT, UR49, 0x4, URZ ;  /* 0x0000000431317890 */ /* 0x000fe2000fffe0ff */
[----:B------:R-:W-:Y:S01]  /*8bf0*/  ISETP.NE.AND P0, PT, R104, 0x2, PT ;  /* 0x000000026800780c */ /* 0x000fe20003f05270 */
[----:B------:R-:W-:Y:S01]  /*8c00*/  IMAD.IADD R14, R43, 0x1, R86 ;  /* 0x000000012b0e7824 */ /* 0x000fe200078e0256 */
[----:B------:R-:W-:Y:S01]  /*8c10*/  ISETP.NE.AND P1, PT, R45, 0x4, PT ;  /* 0x000000042d00780c */ /* 0x000fe20003f25270 */
[----:B------:R-:W-:Y:S01]  /*8c20*/  IMAD.IADD R15, R44, 0x1, R87 ;  /* 0x000000012c0f7824 */ /* 0x000fe200078e0257 */
[----:B------:R-:W-:Y:S02]  /*8c30*/  SEL R2, RZ, 0x1, P0 ;  /* 0x00000001ff027807 */ /* 0x000fe40000000000 */
[----:B--2---:R-:W-:Y:S02]  /*8c40*/  SEL R0, RZ, 0x1, P1 ;  /* 0x00000001ff007807 */ /* 0x004fe40000800000 */
[----:B------:R-:W-:Y:S02]  /*8c50*/  LOP3.LUT R96, R96, R2, RZ, 0x3c, !PT ;  /* 0x0000000260607212 */ /* 0x000fe400078e3cff */
[----:B------:R-:W-:Y:S02]  /*8c60*/  LOP3.LUT R97, R97, R0, RZ, 0x3c, !PT ;  /* 0x0000000061617212 */ /* 0x000fe400078e3cff */
[----:B------:R-:W-:Y:S02]  /*8c70*/  @P2 R2UR UR36, R95 ;  /* 0x000000005f2422ca */ /* 0x000fe400000e0000 */
[----:B------:R-:W-:Y:S02]  /*8c80*/  SEL R104, R104, RZ, P0 ;  /* 0x000000ff68687207 */ /* 0x000fe40000000000 */
[----:B------:R-:W-:Y:S01]  /*8c90*/  SEL R45, R45, RZ, P1 ;  /* 0x000000ff2d2d7207 */ /* 0x000fe20000800000 */
[----:B------:R-:W-:Y:S10]  /*8ca0*/  @P2 BRA `(.L_x_126) ;  /* 0xffffffc000082947 */ /* 0x000ff4000383ffff */
[----:B------:R-:W-:-:S09]  /*8cb0*/  UISETP.NE.AND UP0, UPT, UR50, URZ, UPT ;  /* 0x000000ff3200728c */ /* 0x000fd2000bf05270 */
[----:B------:R-:W-:Y:S05]  /*8cc0*/  BRA.U !UP0, `(.L_x_127) ;  /* 0x0000000108487547 */ /* 0x000fea000b800000 */
[----:B------:R-:W2:Y:S02]  /*8cd0*/  LDCU.64 UR4, c[0x0][0x890] ;  /* 0x00011200ff0477ac */ /* 0x000ea40008000a00 */
[----:B--2---:R-:W-:-:S04]  /*8ce0*/  UISETP.NE.U32.AND UP0, UPT, UR4, URZ, UPT ;  /* 0x000000ff0400728c */ /* 0x004fc8000bf05070 */
[----:B------:R-:W-:-:S09]  /*8cf0*/  UISETP.NE.AND.EX UP0, UPT, UR5, URZ, UPT, UP0 ;  /* 0x000000ff0500728c */ /* 0x000fd2000bf05300 */
[----:B------:R-:W-:Y:S05]  /*8d00*/  BRA.U UP0, `(.L_x_128) ;  /* 0x00000001000c7547 */ /* 0x000fea000b800000 */
[----:B------:R-:W-:-:S13]  /*8d10*/  FSETP.NEU.AND P0, PT, R49, RZ, PT ;  /* 0x000000ff3100720b */ /* 0x000fda0003f0d000 */
[----:B------:R-:W-:Y:S05]  /*8d20*/  @!P0 EXIT ;  /* 0x000000000000894d */ /* 0x000fea0003800000 */
[----:B------:R-:W-:Y:S05]  /*8d30*/  BRA `(.L_x_127) ;  /* 0x00000000002c7947 */ /* 0x000fea0003800000 */
.L_x_128:
[----:B------:R-:W-:Y:S01]  /*8d40*/  ISETP.NE.AND P0, PT, R103, RZ, PT ;  /* 0x000000ff6700720c */ /* 0x000fe20003f05270 */
[----:B------:R-:W-:-:S12]  /*8d50*/  BSSY.RECONVERGENT B0, `(.L_x_127) ;  /* 0x0000009000007945 */ /* 0x000fd80003800200 */
[----:B------:R-:W-:Y:S05]  /*8d60*/  @P0 BRA `(.L_x_129) ;  /* 0x0000000000140947 */ /* 0x000fea0003800000 */
[----:B------:R-:W2:Y:S02]  /*8d70*/  LDCU.64 UR4, c[0x0][0x888] ;  /* 0x00011100ff0477ac */ /* 0x000ea40008000a00 */
[----:B--2---:R-:W-:-:S04]  /*8d80*/  ISETP.NE.U32.AND P0, PT, RZ, UR4, PT ;  /* 0x00000004ff007c0c */ /* 0x004fc8000bf05070 */
[----:B------:R-:W-:-:S13]  /*8d90*/  ISETP.NE.AND.EX P0, PT, RZ, UR5, PT, P0 ;  /* 0x00000005ff007c0c */ /* 0x000fda000bf05300 */
[----:B------:R-:W-:Y:S05]  /*8da0*/  @!P0 EXIT ;  /* 0x000000000000894d */ /* 0x000fea0003800000 */
[----:B------:R-:W-:Y:S05]  /*8db0*/  BRA `(.L_x_130) ;  /* 0x0000000000087947 */ /* 0x000fea0003800000 */
.L_x_129:
[----:B------:R-:W-:-:S13]  /*8dc0*/  FSETP.NEU.AND P0, PT, R49, RZ, PT ;  /* 0x000000ff3100720b */ /* 0x000fda0003f0d000 */
[----:B------:R-:W-:Y:S05]  /*8dd0*/  @!P0 EXIT ;  /* 0x000000000000894d */ /* 0x000fea0003800000 */
.L_x_130:
[----:B------:R-:W-:Y:S05]  /*8de0*/  BSYNC.RECONVERGENT B0 ;  /* 0x0000000000007941 */ /* 0x000fea0003800200 */
.L_x_127:
[----:B------:R-:W-:Y:S01]  /*8df0*/  ULEA UR4, UR51, UR48, 0x3 ;  /* 0x0000003033047291 */ /* 0x000fe2000f8e18ff */
[----:B------:R-:W-:-:S04]  /*8e00*/  DEPBAR.LE SB0, 0x0 ;  /* 0x000080000000791a */ /* 0x000fc80000000000 */
[----:B------:R-:W-:-:S04]  /*8e10*/  UIADD3 UR4, UPT, UPT, UR4, 0x60, URZ ;  /* 0x0000006004047890 */ /* 0x000fc8000fffe0ff */
[----:B------:R-:W-:-:S09]  /*8e20*/  UPRMT UR4, UR37, 0x654, UR4 ;  /* 0x0000065425047896 */ /* 0x000fd20008000004 */
[----:B------:R-:W-:Y:S01]  /*8e30*/  SYNCS.ARRIVE.TRANS64.RED.A1T0 RZ, [UR4], RZ ;  /* 0x000000ffffff79a7 */ /* 0x000fe20008100404 */
[----:B------:R-:W-:Y:S05]  /*8e40*/  EXIT ;  /* 0x000000000000794d */ /* 0x000fea0003800000 */
.L_x_19:
[----:B--2---:R2:W1:Y:S02]  /*8e50*/  SYNCS.PHASECHK.TRANS64.TRYWAIT P0, [R2+URZ+0x100], R3 ;  /* 0x00010003020075a7 */ /* 0x00446400080011ff */
[----:B-1----:R-:W-:Y:S05]  /*8e60*/  @!P0 NANOSLEEP.SYNCS 0x989680 ;  /* 0x009896800000895d */ /* 0x002fea0003900000 */
[----:B------:R-:W1:Y:S02]  /*8e70*/  @!P0 SYNCS.PHASECHK.TRANS64 P0, [R2+URZ+0x100], R3 ;  /* 0x00010003020085a7 */ /* 0x000e6400080010ff */
[----:B-1----:R-:W-:Y:S05]  /*8e80*/  @!P0 BRA `(.L_x_19) ;  /* 0xfffffffc00f08947 */ /* 0x002fea000383ffff */
[----:B------:R-:W-:Y:S05]  /*8e90*/  BRA `(.L_x_131) ;  /* 0xffffff8400d07947 */ /* 0x000fea000383ffff */
.L_x_22:
[----:B-1----:R-:W-:-:S07]  /*8ea0*/  MOV R2, UR33 ;  /* 0x0000002100027c02 */ /* 0x002fce0008000f00 */
.L_x_132:
[----:B-1----:R1:W2:Y:S02]  /*8eb0*/  SYNCS.PHASECHK.TRANS64.TRYWAIT P0, [R2+URZ+0x20], R4 ;  /* 0x00002004020075a7 */ /* 0x0022a400080011ff */
[----:B--2---:R-:W-:Y:S05]  /*8ec0*/  @!P0 NANOSLEEP.SYNCS 0x989680 ;  /* 0x009896800000895d */ /* 0x004fea0003900000 */
[----:B------:R-:W2:Y:S02]  /*8ed0*/  @!P0 SYNCS.PHASECHK.TRANS64 P0, [R2+URZ+0x20], R4 ;  /* 0x00002004020085a7 */ /* 0x000ea400080010ff */
[----:B--2---:R-:W-:Y:S05]  /*8ee0*/  @!P0 BRA `(.L_x_132) ;  /* 0xfffffffc00f08947 */ /* 0x004fea000383ffff */
[----:B------:R-:W-:Y:S05]  /*8ef0*/  BRA `(.L_x_21) ;  /* 0xffffff8800207947 */ /* 0x000fea000383ffff */
.L_x_28:
[----:B-1----:R-:W-:-:S07]  /*8f00*/  MOV R2, UR17 ;  /* 0x0000001100027c02 */ /* 0x002fce0008000f00 */
.L_x_133:
[----:B-1----:R1:W2:Y:S02]  /*8f10*/  SYNCS.PHASECHK.TRANS64.TRYWAIT P0, [R2+URZ+0x20], R4 ;  /* 0x00002004020075a7 */ /* 0x0022a400080011ff */
[----:B--2---:R-:W-:Y:S05]  /*8f20*/  @!P0 NANOSLEEP.SYNCS 0x989680 ;  /* 0x009896800000895d */ /* 0x004fea0003900000 */
[----:B------:R-:W2:Y:S02]  /*8f30*/  @!P0 SYNCS.PHASECHK.TRANS64 P0, [R2+URZ+0x20], R4 ;  /* 0x00002004020085a7 */ /* 0x000ea400080010ff */
[----:B--2---:R-:W-:Y:S05]  /*8f40*/  @!P0 BRA `(.L_x_133) ;  /* 0xfffffffc00f08947 */ /* 0x004fea000383ffff */
[----:B------:R-:W-:Y:S05]  /*8f50*/  BRA `(.L_x_27) ;  /* 0xffffff8800c87947 */ /* 0x000fea000383ffff */
.L_x_32:
[----:B-1----:R1:W2:Y:S02]  /*8f60*/  SYNCS.PHASECHK.TRANS64.TRYWAIT P0, [R2+URZ+0x90], R3 ;  /* 0x00009003020075a7 */ /* 0x0022a400080011ff */
[----:B--2---:R-:W-:Y:S05]  /*8f70*/  @!P0 NANOSLEEP.SYNCS 0x989680 ;  /* 0x009896800000895d */ /* 0x004fea0003900000 */
[----:B------:R-:W2:Y:S02]  /*8f80*/  @!P0 SYNCS.PHASECHK.TRANS64 P0, [R2+URZ+0x90], R3 ;  /* 0x00009003020085a7 */ /* 0x000ea400080010ff */
[----:B--2---:R-:W-:Y:S05]  /*8f90*/  @!P0 BRA `(.L_x_32) ;  /* 0xfffffffc00f08947 */ /* 0x004fea000383ffff */
[----:B------:R-:W-:Y:S05]  /*8fa0*/  BRA `(.L_x_134) ;  /* 0xffffff8c00587947 */ /* 0x000fea000383ffff */
.L_x_36:
[----:B----4-:R-:W-:-:S07]  /*8fb0*/  MOV R0, UR5 ;  /* 0x0000000500007c02 */ /* 0x010fce0008000f00 */
.L_x_135:
[----:B-1----:R1:W2:Y:S02]  /*8fc0*/  SYNCS.PHASECHK.TRANS64.TRYWAIT P0, [R0+URZ], R2 ;  /* 0x00000002000075a7 */ /* 0x0022a400080011ff */
[----:B--2---:R-:W-:Y:S05]  /*8fd0*/  @!P0 NANOSLEEP.SYNCS 0x989680 ;  /* 0x009896800000895d */ /* 0x004fea0003900000 */
[----:B------:R-:W2:Y:S02]  /*8fe0*/  @!P0 SYNCS.PHASECHK.TRANS64 P0, [R0+URZ], R2 ;  /* 0x00000002000085a7 */ /* 0x000ea400080010ff */
[----:B--2---:R-:W-:Y:S05]  /*8ff0*/  @!P0 BRA `(.L_x_135) ;  /* 0xfffffffc00f08947 */ /* 0x004fea000383ffff */
[----:B------:R-:W-:Y:S05]  /*9000*/  BRA `(.L_x_136) ;  /* 0xffffff9000c87947 */ /* 0x000fea000383ffff */
.L_x_37:
[----:B----4-:R-:W-:-:S07]  /*9010*/  MOV R0, UR5 ;  /* 0x0000000500007c02 */ /* 0x010fce0008000f00 */
.L_x_137:
[----:B-1----:R1:W2:Y:S02]  /*9020*/  SYNCS.PHASECHK.TRANS64.TRYWAIT P0, [R0+URZ], R3 ;  /* 0x00000003000075a7 */ /* 0x0022a400080011ff */
[----:B--2---:R-:W-:Y:S05]  /*9030*/  @!P0 NANOSLEEP.SYNCS 0x989680 ;  /* 0x009896800000895d */ /* 0x004fea0003900000 */
[----:B------:R-:W2:Y:S02]  /*9040*/  @!P0 SYNCS.PHASECHK.TRANS64 P0, [R0+URZ], R3 ;  /* 0x00000003000085a7 */ /* 0x000ea400080010ff */
[----:B--2---:R-:W-:Y:S05]  /*9050*/  @!P0 BRA `(.L_x_137) ;  /* 0xfffffffc00f08947 */ /* 0x004fea000383ffff */
[----:B------:R-:W-:Y:S05]  /*9060*/  BRA `(.L_x_138) ;  /* 0xffffff9000d47947 */ /* 0x000fea000383ffff */
.L_x_38:
[----:B----4-:R-:W-:-:S07]  /*9070*/  MOV R0, UR5 ;  /* 0x0000000500007c02 */ /* 0x010fce0008000f00 */
.L_x_139:
[----:B-1----:R1:W2:Y:S02]  /*9080*/  SYNCS.PHASECHK.TRANS64.TRYWAIT P0, [R0+URZ], R3 ;  /* 0x00000003000075a7 */ /* 0x0022a400080011ff */
[----:B--2---:R-:W-:Y:S05]  /*9090*/  @!P0 NANOSLEEP.SYNCS 0x989680 ;  /* 0x009896800000895d */ /* 0x004fea0003900000 */
[----:B------:R-:W2:Y:S02]  /*90a0*/  @!P0 SYNCS.PHASECHK.TRANS64 P0, [R0+URZ], R3 ;  /* 0x00000003000085a7 */ /* 0x000ea400080010ff */
[----:B--2---:R-:W-:Y:S05]  /*90b0*/  @!P0 BRA `(.L_x_139) ;  /* 0xfffffffc00f08947 */ /* 0x004fea000383ffff */
[----:B------:R-:W-:Y:S05]  /*90c0*/  BRA `(.L_x_140) ;  /* 0xffffff9000e07947 */ /* 0x000fea000383ffff */
.L_x_41:
[----:B-1----:R1:W2:Y:S02]  /*90d0*/  SYNCS.PHASECHK.TRANS64.TRYWAIT P0, [R0+URZ+0xf0], R4 ;  /* 0x0000f004000075a7 */ /* 0x0022a400080011ff */
[----:B--2---:R-:W-:Y:S05]  /*90e0*/  @!P0 NANOSLEEP.SYNCS 0x989680 ;  /* 0x009896800000895d */ /* 0x004fea0003900000 */
[----:B------:R-:W2:Y:S02]  /*90f0*/  @!P0 SYNCS.PHASECHK.TRANS64 P0, [R0+URZ+0xf0], R4 ;  /* 0x0000f004000085a7 */ /* 0x000ea400080010ff */
[----:B--2---:R-:W-:Y:S05]  /*9100*/  @!P0 BRA `(.L_x_41) ;  /* 0xfffffffc00f08947 */ /* 0x004fea000383ffff */
[----:B------:R-:W-:Y:S05]  /*9110*/  BRA `(.L_x_141) ;  /* 0xffffff94003c7947 */ /* 0x000fea000383ffff */
.L_x_42:
[----:B------:R-:W-:-:S07]  /*9120*/  MOV R0, UR5 ;  /* 0x0000000500007c02 */ /* 0x000fce0008000f00 */
.L_x_142:
[----:B-1----:R1:W2:Y:S02]  /*9130*/  SYNCS.PHASECHK.TRANS64.TRYWAIT P0, [R0+URZ+0xa0], R5 ;  /* 0x0000a005000075a7 */ /* 0x0022a400080011ff */
[----:B--2---:R-:W-:Y:S05]  /*9140*/  @!P0 NANOSLEEP.SYNCS 0x989680 ;  /* 0x009896800000895d */ /* 0x004fea0003900000 */
[----:B------:R-:W2:Y:S02]  /*9150*/  @!P0 SYNCS.PHASECHK.TRANS64 P0, [R0+URZ+0xa0], R5 ;  /* 0x0000a005000085a7 */ /* 0x000ea400080010ff */
[----:B--2---:R-:W-:Y:S05]  /*9160*/  @!P0 BRA `(.L_x_142) ;  /* 0xfffffffc00f08947 */ /* 0x004fea000383ffff */
[----:B------:R-:W-:Y:S05]  /*9170*/  BRA `(.L_x_143) ;  /* 0xffffff94004c7947 */ /* 0x000fea000383ffff */
.L_x_43:
[----:B-1----:R1:W2:Y:S02]  /*9180*/  SYNCS.PHASECHK.TRANS64.TRYWAIT P1, [R0+URZ+0x90], R4 ;  /* 0x00009004000075a7 */ /* 0x0022a400080211ff */
[----:B--2---:R-:W-:Y:S05]  /*9190*/  @!P1 NANOSLEEP.SYNCS 0x989680 ;  /* 0x009896800000995d */ /* 0x004fea0003900000 */
[----:B------:R-:W2:Y:S02]  /*91a0*/  @!P1 SYNCS.PHASECHK.TRANS64 P1, [R0+URZ+0x90], R4 ;  /* 0x00009004000095a7 */ /* 0x000ea400080210ff */
[----:B--2---:R-:W-:Y:S05]  /*91b0*/  @!P1 BRA `(.L_x_43) ;  /* 0xfffffffc00f09947 */ /* 0x004fea000383ffff */
[----:B------:R-:W-:Y:S05]  /*91c0*/  BRA `(.L_x_144) ;  /* 0xffffff94007c7947 */ /* 0x000fea000383ffff */
.L_x_46:
[----:B------:R-:W-:-:S07]  /*91d0*/  MOV R0, UR5 ;  /* 0x0000000500007c02 */ /* 0x000fce0008000f00 */
.L_x_145:
[----:B-1----:R1:W2:Y:S02]  /*91e0*/  SYNCS.PHASECHK.TRANS64.TRYWAIT P0, [R0+URZ+0xa0], R2 ;  /* 0x0000a002000075a7 */ /* 0x0022a400080011ff */
[----:B--2---:R-:W-:Y:S05]  /*91f0*/  @!P0 NANOSLEEP.SYNCS 0x989680 ;  /* 0x009896800000895d */ /* 0x004fea0003900000 */
[----:B------:R-:W2:Y:S02]  /*9200*/  @!P0 SYNCS.PHASECHK.TRANS64 P0, [R0+URZ+0xa0], R2 ;  /* 0x0000a002000085a7 */ /* 0x000ea400080010ff */
[----:B--2---:R-:W-:Y:S05]  /*9210*/  @!P0 BRA `(.L_x_145) ;  /* 0xfffffffc00f08947 */ /* 0x004fea000383ffff */
[----:B------:R-:W-:Y:S05]  /*9220*/  BRA `(.L_x_45) ;  /* 0xffffff9400d07947 */ /* 0x000fea000383ffff */
.L_x_53:
[----:B-1----:R1:W2:Y:S02]  /*9230*/  SYNCS.PHASECHK.TRANS64.TRYWAIT P1, [R0+URZ+0x90], R2 ;  /* 0x00009002000075a7 */ /* 0x0022a400080211ff */
[----:B--2---:R-:W-:Y:S05]  /*9240*/  @!P1 NANOSLEEP.SYNCS 0x989680 ;  /* 0x009896800000995d */ /* 0x004fea0003900000 */
[----:B------:R-:W2:Y:S02]  /*9250*/  @!P1 SYNCS.PHASECHK.TRANS64 P1, [R0+URZ+0x90], R2 ;  /* 0x00009002000095a7 */ /* 0x000ea400080210ff */
[----:B--2---:R-:W-:Y:S05]  /*9260*/  @!P1 BRA `(.L_x_53) ;  /* 0xfffffffc00f09947 */ /* 0x004fea000383ffff */
[----:B------:R-:W-:Y:S05]  /*9270*/  BRA `(.L_x_146) ;  /* 0xffffff9c003c7947 */ /* 0x000fea000383ffff */
.L_x_54:
[----:B------:R-:W-:-:S07]  /*9280*/  MOV R2, UR7 ;  /* 0x0000000700027c02 */ /* 0x000fce0008000f00 */
.L_x_147:
[----:B-1----:R1:W2:Y:S02]  /*9290*/  SYNCS.PHASECHK.TRANS64.TRYWAIT P0, [R2+URZ+0xd0], R0 ;  /* 0x0000d000020075a7 */ /* 0x0022a400080011ff */
[----:B--2---:R-:W-:Y:S05]  /*92a0*/  @!P0 NANOSLEEP.SYNCS 0x989680 ;  /* 0x009896800000895d */ /* 0x004fea0003900000 */
[----:B------:R-:W2:Y:S02]  /*92b0*/  @!P0 SYNCS.PHASECHK.TRANS64 P0, [R2+URZ+0xd0], R0 ;  /* 0x0000d000020085a7 */ /* 0x000ea400080010ff */
[----:B--2---:R-:W-:Y:S05]  /*92c0*/  @!P0 BRA `(.L_x_147) ;  /* 0xfffffffc00f08947 */ /* 0x004fea000383ffff */
[----:B------:R-:W-:Y:S05]  /*92d0*/  BRA `(.L_x_148) ;  /* 0xffffff9c008c7947 */ /* 0x000fea000383ffff */
.L_x_57:
[----:B------:R-:W-:Y:S07]  /*92e0*/  MOV R0, UR6 ;  /* 0x0000000600007c02 */ /* 0x000fee0008000f00 */
.L_x_149:
[----:B-1----:R1:W2:Y:S02]  /*92f0*/  SYNCS.PHASECHK.TRANS64.TRYWAIT P0, [R0+URZ], R2 ;  /* 0x00000002000075a7 */ /* 0x0022a400080011ff */
[----:B--2---:R-:W-:Y:S05]  /*9300*/  @!P0 NANOSLEEP.SYNCS 0x989680 ;  /* 0x009896800000895d */ /* 0x004fea0003900000 */
[----:B------:R-:W2:Y:S02]  /*9310*/  @!P0 SYNCS.PHASECHK.TRANS64 P0, [R0+URZ], R2 ;  /* 0x00000002000085a7 */ /* 0x000ea400080010ff */
[----:B--2---:R-:W-:Y:S05]  /*9320*/  @!P0 BRA `(.L_x_149) ;  /* 0xfffffffc00f08947 */ /* 0x004fea000383ffff */
[----:B------:R-:W-:Y:S05]  /*9330*/  BRA `(.L_x_56) ;  /* 0xffffff9c00a87947 */ /* 0x000fea000383ffff */
.L_x_60:
[----:B------:R-:W-:-:S07]  /*9340*/  MOV R0, UR6 ;  /* 0x0000000600007c02 */ /* 0x000fce0008000f00 */
.L_x_150:
[----:B--2---:R2:W4:Y:S02]  /*9350*/  SYNCS.PHASECHK.TRANS64.TRYWAIT P0, [R0+URZ], R2 ;  /* 0x00000002000075a7 */ /* 0x00452400080011ff */
[----:B----4-:R-:W-:Y:S05]  /*9360*/  @!P0 NANOSLEEP.SYNCS 0x989680 ;  /* 0x009896800000895d */ /* 0x010fea0003900000 */
[----:B------:R-:W4:Y:S02]  /*9370*/  @!P0 SYNCS.PHASECHK.TRANS64 P0, [R0+URZ], R2 ;  /* 0x00000002000085a7 */ /* 0x000f2400080010ff */
[----:B----4-:R-:W-:Y:S05]  /*9380*/  @!P0 BRA `(.L_x_150) ;  /* 0xfffffffc00f08947 */ /* 0x010fea000383ffff */
[----:B------:R-:W-:Y:S05]  /*9390*/  BRA `(.L_x_151) ;  /* 0xffffffa000847947 */ /* 0x000fea000383ffff */
.L_x_61:
[----:B------:R-:W-:-:S07]  /*93a0*/  MOV R0, UR6 ;  /* 0x0000000600007c02 */ /* 0x000fce0008000f00 */
.L_x_152:
[----:B-1----:R1:W2:Y:S02]  /*93b0*/  SYNCS.PHASECHK.TRANS64.TRYWAIT P0, [R0+URZ], R3 ;  /* 0x00000003000075a7 */ /* 0x0022a400080011ff */
[----:B--2---:R-:W-:Y:S05]  /*93c0*/  @!P0 NANOSLEEP.SYNCS 0x989680 ;  /* 0x009896800000895d */ /* 0x004fea0003900000 */
[----:B------:R-:W2:Y:S02]  /*93d0*/  @!P0 SYNCS.PHASECHK.TRANS64 P0, [R0+URZ], R3 ;  /* 0x00000003000085a7 */ /* 0x000ea400080010ff */
[----:B--2---:R-:W-:Y:S05]  /*93e0*/  @!P0 BRA `(.L_x_152) ;  /* 0xfffffffc00f08947 */ /* 0x004fea000383ffff */
[----:B------:R-:W-:Y:S05]  /*93f0*/  BRA `(.L_x_153) ;  /* 0xffffffa000907947 */ /* 0x000fea000383ffff */
.L_x_62:
[----:B------:R-:W-:-:S07]  /*9400*/  MOV R0, UR6 ;  /* 0x0000000600007c02 */ /* 0x000fce0008000f00 */
.L_x_154:
[----:B-1----:R1:W2:Y:S02]  /*9410*/  SYNCS.PHASECHK.TRANS64.TRYWAIT P0, [R0+URZ], R3 ;  /* 0x00000003000075a7 */ /* 0x0022a400080011ff */
[----:B--2---:R-:W-:Y:S05]  /*9420*/  @!P0 NANOSLEEP.SYNCS 0x989680 ;  /* 0x009896800000895d */ /* 0x004fea0003900000 */
[----:B------:R-:W2:Y:S02]  /*9430*/  @!P0 SYNCS.PHASECHK.TRANS64 P0, [R0+URZ], R3 ;  /* 0x00000003000085a7 */ /* 0x000ea400080010ff */
[----:B--2---:R-:W-:Y:S05]  /*9440*/  @!P0 BRA `(.L_x_154) ;  /* 0xfffffffc00f08947 */ /* 0x004fea000383ffff */
[----:B------:R-:W-:Y:S05]  /*9450*/  BRA `(.L_x_155) ;  /* 0xffffffa0009c7947 */ /* 0x000fea000383ffff */
.L_x_63:
[----:B-1----:R-:W-:-:S07]  /*9460*/  MOV R0, UR7 ;  /* 0x0000000700007c02 */ /* 0x002fce0008000f00 */
.L_x_156:
[----:B-1----:R1:W2:Y:S02]  /*9470*/  SYNCS.PHASECHK.TRANS64.TRYWAIT P0, [R0+URZ], R2 ;  /* 0x00000002000075a7 */ /* 0x0022a400080011ff */
[----:B--2---:R-:W-:Y:S05]  /*9480*/  @!P0 NANOSLEEP.SYNCS 0x989680 ;  /* 0x009896800000895d */ /* 0x004fea0003900000 */
[----:B------:R-:W2:Y:S02]  /*9490*/  @!P0 SYNCS.PHASECHK.TRANS64 P0, [R0+URZ], R2 ;  /* 0x00000002000085a7 */ /* 0x000ea400080010ff */
[----:B--2---:R-:W-:Y:S05]  /*94a0*/  @!P0 BRA `(.L_x_156) ;  /* 0xfffffffc00f08947 */ /* 0x004fea000383ffff */
[----:B------:R-:W-:Y:S05]  /*94b0*/  BRA `(.L_x_157) ;  /* 0xffffffa000a87947 */ /* 0x000fea000383ffff */
.L_x_68:
[----:B--2---:R2:W3:Y:S02]  /*94c0*/  SYNCS.PHASECHK.TRANS64.TRYWAIT P0, [R0+URZ+0x90], R2 ;  /* 0x00009002000075a7 */ /* 0x0044e400080011ff */
[----:B---3--:R-:W-:Y:S05]  /*94d0*/  @!P0 NANOSLEEP.SYNCS 0x989680 ;  /* 0x009896800000895d */ /* 0x008fea0003900000 */
[----:B------:R-:W3:Y:S02]  /*94e0*/  @!P0 SYNCS.PHASECHK.TRANS64 P0, [R0+URZ+0x90], R2 ;  /* 0x00009002000085a7 */ /* 0x000ee400080010ff */
[----:B---3--:R-:W-:Y:S05]  /*94f0*/  @!P0 BRA `(.L_x_68) ;  /* 0xfffffffc00f08947 */ /* 0x008fea000383ffff */
[----:B------:R-:W-:Y:S05]  /*9500*/  BRA `(.L_x_158) ;  /* 0xffffffa400b47947 */ /* 0x000fea000383ffff */
.L_x_71:
[----:B------:R-:W-:Y:S07]  /*9510*/  MOV R0, UR7 ;  /* 0x0000000700007c02 */ /* 0x000fee0008000f00 */
.L_x_159:
[----:B--2---:R2:W3:Y:S02]  /*9520*/  SYNCS.PHASECHK.TRANS64.TRYWAIT P0, [R0+URZ+0x88], R2 ;  /* 0x00008802000075a7 */ /* 0x0044e400080011ff */
[----:B---3--:R-:W-:Y:S05]  /*9530*/  @!P0 NANOSLEEP.SYNCS 0x989680 ;  /* 0x009896800000895d */ /* 0x008fea0003900000 */
[----:B------:R-:W3:Y:S02]  /*9540*/  @!P0 SYNCS.PHASECHK.TRANS64 P0, [R0+URZ+0x88], R2 ;  /* 0x00008802000085a7 */ /* 0x000ee400080010ff */
[----:B---3--:R-:W-:Y:S05]  /*9550*/  @!P0 BRA `(.L_x_159) ;  /* 0xfffffffc00f08947 */ /* 0x008fea000383ffff */
[----:B------:R-:W-:Y:S05]  /*9560*/  BRA `(.L_x_70) ;  /* 0xffffffa800947947 */ /* 0x000fea000383ffff */
.L_x_74:
[----:B------:R-:W-:Y:S07]  /*9570*/  MOV R0, UR7 ;  /* 0x0000000700007c02 */ /* 0x000fee0008000f00 */
.L_x_160:
[----:B-1----:R1:W2:Y:S02]  /*9580*/  SYNCS.PHASECHK.TRANS64.TRYWAIT P0, [R0+URZ+0x60], R14 ;  /* 0x0000600e000075a7 */ /* 0x0022a400080011ff */
[----:B--2---:R-:W-:Y:S05]  /*9590*/  @!P0 NANOSLEEP.SYNCS 0x989680 ;  /* 0x009896800000895d */ /* 0x004fea0003900000 */
[----:B------:R-:W2:Y:S02]  /*95a0*/  @!P0 SYNCS.PHASECHK.TRANS64 P0, [R0+URZ+0x60], R14 ;  /* 0x0000600e000085a7 */ /* 0x000ea400080010ff */
[----:B--2---:R-:W-:Y:S05]  /*95b0*/  @!P0 BRA `(.L_x_160) ;  /* 0xfffffffc00f08947 */ /* 0x004fea000383ffff */
[----:B------:R-:W-:Y:S05]  /*95c0*/  BRA `(.L_x_161) ;  /* 0xffffffac000c7947 */ /* 0x000fea000383ffff */
.L_x_75:
[----:B------:R-:W-:Y:S07]  /*95d0*/  MOV R0, UR7 ;  /* 0x0000000700007c02 */ /* 0x000fee0008000f00 */
.L_x_162:
[----:B-1----:R1:W2:Y:S02]  /*95e0*/  SYNCS.PHASECHK.TRANS64.TRYWAIT P0, [R0+URZ+0x68], R14 ;  /* 0x0000680e000075a7 */ /* 0x0022a400080011ff */
[----:B--2---:R-:W-:Y:S05]  /*95f0*/  @!P0 NANOSLEEP.SYNCS 0x989680 ;  /* 0x009896800000895d */ /* 0x004fea0003900000 */
[----:B------:R-:W2:Y:S02]  /*9600*/  @!P0 SYNCS.PHASECHK.TRANS64 P0, [R0+URZ+0x68], R14 ;  /* 0x0000680e000085a7 */ /* 0x000ea400080010ff */
[----:B--2---:R-:W-:Y:S05]  /*9610*/  @!P0 BRA `(.L_x_162) ;  /* 0xfffffffc00f08947 */ /* 0x004fea000383ffff */
[----:B------:R-:W-:Y:S05]  /*9620*/  BRA `(.L_x_163) ;  /* 0xffffffac00447947 */ /* 0x000fea000383ffff */
.L_x_76:
[----:B------:R-:W-:Y:S07]  /*9630*/  MOV R0, UR7 ;  /* 0x0000000700007c02 */ /* 0x000fee0008000f00 */
.L_x_164:
[----:B-1----:R1:W2:Y:S02]  /*9640*/  SYNCS.PHASECHK.TRANS64.TRYWAIT P0, [R0+URZ+0x70], R14 ;  /* 0x0000700e000075a7 */ /* 0x0022a400080011ff */
[----:B--2---:R-:W-:Y:S05]  /*9650*/  @!P0 NANOSLEEP.SYNCS 0x989680 ;  /* 0x009896800000895d */ /* 0x004fea0003900000 */
[----:B------:R-:W2:Y:S02]  /*9660*/  @!P0 SYNCS.PHASECHK.TRANS64 P0, [R0+URZ+0x70], R14 ;  /* 0x0000700e000085a7 */ /* 0x000ea400080010ff */
[----:B--2---:R-:W-:Y:S05]  /*9670*/  @!P0 BRA `(.L_x_164) ;  /* 0xfffffffc00f08947 */ /* 0x004fea000383ffff */
[----:B------:R-:W-:Y:S05]  /*9680*/  BRA `(.L_x_165) ;  /* 0xffffffac00887947 */ /* 0x000fea000383ffff */
.L_x_77:
[----:B------:R-:W-:Y:S07]  /*9690*/  MOV R0, UR7 ;  /* 0x0000000700007c02 */ /* 0x000fee0008000f00 */
.L_x_166:
[----:B-1----:R1:W2:Y:S02]  /*96a0*/  SYNCS.PHASECHK.TRANS64.TRYWAIT P0, [R0+URZ+0x78], R14 ;  /* 0x0000780e000075a7 */ /* 0x0022a400080011ff */
[----:B--2---:R-:W-:Y:S05]  /*96b0*/  @!P0 NANOSLEEP.SYNCS 0x989680 ;  /* 0x009896800000895d */ /* 0x004fea0003900000 */
[----:B------:R-:W2:Y:S02]  /*96c0*/  @!P0 SYNCS.PHASECHK.TRANS64 P0, [R0+URZ+0x78], R14 ;  /* 0x0000780e000085a7 */ /* 0x000ea400080010ff */
[----:B--2---:R-:W-:Y:S05]  /*96d0*/  @!P0 BRA `(.L_x_166) ;  /* 0xfffffffc00f08947 */ /* 0x004fea000383ffff */
[----:B------:R-:W-:Y:S05]  /*96e0*/  BRA `(.L_x_167) ;  /* 0xffffffb0000c7947 */ /* 0x000fea000383ffff */
.L_x_79:
[----:B------:R-:W-:-:S07]  /*96f0*/  MOV R0, UR7 ;  /* 0x0000000700007c02 */ /* 0x000fce0008000f00 */
.L_x_168:
[----:B-1----:R1:W3:Y:S02]  /*9700*/  SYNCS.PHASECHK.TRANS64.TRYWAIT P0, [R0+URZ+0x60], R2 ;  /* 0x00006002000075a7 */ /* 0x0022e400080011ff */
[----:B---3--:R-:W-:Y:S05]  /*9710*/  @!P0 NANOSLEEP.SYNCS 0x989680 ;  /* 0x009896800000895d */ /* 0x008fea0003900000 */
[----:B------:R-:W3:Y:S02]  /*9720*/  @!P0 SYNCS.PHASECHK.TRANS64 P0, [R0+URZ+0x60], R2 ;  /* 0x00006002000085a7 */ /* 0x000ee400080010ff */
[----:B---3--:R-:W-:Y:S05]  /*9730*/  @!P0 BRA `(.L_x_168) ;  /* 0xfffffffc00f08947 */ /* 0x008fea000383ffff */
[----:B------:R-:W-:Y:S05]  /*9740*/  BRA `(.L_x_169) ;  /* 0xffffffb0007c7947 */ /* 0x000fea000383ffff */
.L_x_80:
[----:B-1----:R-:W-:-:S07]  /*9750*/  MOV R0, UR7 ;  /* 0x0000000700007c02 */ /* 0x002fce0008000f00 */
.L_x_170:
[----:B-1----:R1:W3:Y:S02]  /*9760*/  SYNCS.PHASECHK.TRANS64.TRYWAIT P0, [R0+URZ+0x68], R2 ;  /* 0x00006802000075a7 */ /* 0x0022e400080011ff */
[----:B---3--:R-:W-:Y:S05]  /*9770*/  @!P0 NANOSLEEP.SYNCS 0x989680 ;  /* 0x009896800000895d */ /* 0x008fea0003900000 */
[----:B------:R-:W3:Y:S02]  /*9780*/  @!P0 SYNCS.PHASECHK.TRANS64 P0, [R0+URZ+0x68], R2 ;  /* 0x00006802000085a7 */ /* 0x000ee400080010ff */
[----:B---3--:R-:W-:Y:S05]  /*9790*/  @!P0 BRA `(.L_x_170) ;  /* 0xfffffffc00f08947 */ /* 0x008fea000383ffff */
[----:B------:R-:W-:Y:S05]  /*97a0*/  BRA `(.L_x_171) ;  /* 0xffffffb0006c7947 */ /* 0x000fea000383ffff */
.L_x_81:
[----:B-1----:R-:W-:-:S07]  /*97b0*/  MOV R0, UR7 ;  /* 0x0000000700007c02 */ /* 0x002fce0008000f00 */
.L_x_172:
[----:B-1----:R1:W3:Y:S02]  /*97c0*/  SYNCS.PHASECHK.TRANS64.TRYWAIT P0, [R0+URZ+0x70], R2 ;  /* 0x00007002000075a7 */ /* 0x0022e400080011ff */
[----:B---3--:R-:W-:Y:S05]  /*97d0*/  @!P0 NANOSLEEP.SYNCS 0x989680 ;  /* 0x009896800000895d */ /* 0x008fea0003900000 */
[----:B------:R-:W3:Y:S02]  /*97e0*/  @!P0 SYNCS.PHASECHK.TRANS64 P0, [R0+URZ+0x70], R2 ;  /* 0x00007002000085a7 */ /* 0x000ee400080010ff */
[----:B---3--:R-:W-:Y:S05]  /*97f0*/  @!P0 BRA `(.L_x_172) ;  /* 0xfffffffc00f08947 */ /* 0x008fea000383ffff */
[----:B------:R-:W-:Y:S05]  /*9800*/  BRA `(.L_x_173) ;  /* 0xffffffb0005c7947 */ /* 0x000fea000383ffff */
.L_x_83:
[----:B--2---:R2:W4:Y:S02]  /*9810*/  SYNCS.PHASECHK.TRANS64.TRYWAIT P0, [R0+URZ+0x90], R2 ;  /* 0x00009002000075a7 */ /* 0x00452400080011ff */
[----:B----4-:R-:W-:Y:S05]  /*9820*/  @!P0 NANOSLEEP.SYNCS 0x989680 ;  /* 0x009896800000895d */ /* 0x010fea0003900000 */
[----:B------:R-:W4:Y:S02]  /*9830*/  @!P0 SYNCS.PHASECHK.TRANS64 P0, [R0+URZ+0x90], R2 ;  /* 0x00009002000085a7 */ /* 0x000f2400080010ff */
[----:B----4-:R-:W-:Y:S05]  /*9840*/  @!P0 BRA `(.L_x_83) ;  /* 0xfffffffc00f08947 */ /* 0x010fea000383ffff */
[----:B------:R-:W-:Y:S05]  /*9850*/  BRA `(.L_x_174) ;  /* 0xffffffb400307947 */ /* 0x000fea000383ffff */
.L_x_94:
[----:B-1----:R-:W-:Y:S04]  /*9860*/  MOV R0, UR48 ;  /* 0x0000003000007c02 */ /* 0x002fe80008000f00 */
[----:B------:R1:W3:Y:S03]  /*9870*/  SYNCS.PHASECHK.TRANS64.TRYWAIT P1, [R0+URZ+0x40], R3 ;  /* 0x00004003000075a7 */ /* 0x0002e600080211ff */
[----:B---3--:R-:W-:Y:S05]  /*9880*/  @!P1 NANOSLEEP.SYNCS 0x989680 ;  /* 0x009896800000995d */ /* 0x008fea0003900000 */
[----:B------:R-:W3:Y:S02]  /*9890*/  @!P1 SYNCS.PHASECHK.TRANS64 P1, [R0+URZ+0x40], R3 ;  /* 0x00004003000095a7 */ /* 0x000ee400080210ff */
[----:B---3--:R-:W-:Y:S05]  /*98a0*/  @!P1 BRA `(.L_x_94) ;  /* 0xfffffffc00ec9947 */ /* 0x008fea000383ffff */
[----:B------:R-:W-:Y:S05]  /*98b0*/  BRA `(.L_x_93) ;  /* 0xffffffc000687947 */ /* 0x000fea000383ffff */
.L_x_96:
[----:B-1----:R1:W2:Y:S02]  /*98c0*/  SYNCS.PHASECHK.TRANS64.TRYWAIT P0, [R64+URZ+0xb0], R2 ;  /* 0x0000b002400075a7 */ /* 0x0022a400080011ff */
[----:B--2---:R-:W-:Y:S05]  /*98d0*/  @!P0 NANOSLEEP.SYNCS 0x989680 ;  /* 0x009896800000895d */ /* 0x004fea0003900000 */
[----:B------:R-:W2:Y:S02]  /*98e0*/  @!P0 SYNCS.PHASECHK.TRANS64 P0, [R64+URZ+0xb0], R2 ;  /* 0x0000b002400085a7 */ /* 0x000ea400080010ff */
[----:B--2---:R-:W-:Y:S05]  /*98f0*/  @!P0 BRA `(.L_x_96) ;  /* 0xfffffffc00f08947 */ /* 0x004fea000383ffff */
[----:B------:R-:W-:Y:S05]  /*9900*/  BRA `(.L_x_95) ;  /* 0xffffffc000947947 */ /* 0x000fea000383ffff */
.L_x_105:
[----:B--2---:R2:W3:Y:S02]  /*9910*/  SYNCS.PHASECHK.TRANS64.TRYWAIT P0, [R2+URZ+0x40], R0 ;  /* 0x00004000020075a7 */ /* 0x0044e400080011ff */
[----:B---3--:R-:W-:Y:S05]  /*9920*/  @!P0 NANOSLEEP.SYNCS 0x989680 ;  /* 0x009896800000895d */ /* 0x008fea0003900000 */
[----:B------:R-:W3:Y:S02]  /*9930*/  @!P0 SYNCS.PHASECHK.TRANS64 P0, [R2+URZ+0x40], R0 ;  /* 0x00004000020085a7 */ /* 0x000ee400080010ff */
[----:B---3--:R-:W-:Y:S05]  /*9940*/  @!P0 BRA `(.L_x_105) ;  /* 0xfffffffc00f08947 */ /* 0x008fea000383ffff */
[----:B------:R-:W-:Y:S05]  /*9950*/  BRA `(.L_x_104) ;  /* 0xffffffcc00787947 */ /* 0x000fea000383ffff */
.L_x_113:
[----:B--2---:R2:W3:Y:S02]  /*9960*/  SYNCS.PHASECHK.TRANS64.TRYWAIT P0, [R0+URZ+0x40], R5 ;  /* 0x00004005000075a7 */ /* 0x0044e400080011ff */
[----:B---3--:R-:W-:Y:S05]  /*9970*/  @!P0 NANOSLEEP.SYNCS 0x989680 ;  /* 0x009896800000895d */ /* 0x008fea0003900000 */
[----:B------:R-:W3:Y:S02]  /*9980*/  @!P0 SYNCS.PHASECHK.TRANS64 P0, [R0+URZ+0x40], R5 ;  /* 0x00004005000085a7 */ /* 0x000ee400080010ff */
[----:B---3--:R-:W-:Y:S05]  /*9990*/  @!P0 BRA `(.L_x_113) ;  /* 0xfffffffc00f08947 */ /* 0x008fea000383ffff */
[----:B------:R-:W-:Y:S05]  /*99a0*/  BRA `(.L_x_112) ;  /* 0xffffffd8007c7947 */ /* 0x000fea000383ffff */
.L_x_121:
[----:B--2---:R2:W3:Y:S02]  /*99b0*/  SYNCS.PHASECHK.TRANS64.TRYWAIT P0, [R2+URZ+0x40], R0 ;  /* 0x00004000020075a7 */ /* 0x0044e400080011ff */
[----:B---3--:R-:W-:Y:S05]  /*99c0*/  @!P0 NANOSLEEP.SYNCS 0x989680 ;  /* 0x009896800000895d */ /* 0x008fea0003900000 */
[----:B------:R-:W3:Y:S02]  /*99d0*/  @!P0 SYNCS.PHASECHK.TRANS64 P0, [R2+URZ+0x40], R0 ;  /* 0x00004000020085a7 */ /* 0x000ee400080010ff */
[----:B---3--:R-:W-:Y:S05]  /*99e0*/  @!P0 BRA `(.L_x_121) ;  /* 0xfffffffc00f08947 */ /* 0x008fea000383ffff */
[----:B------:R-:W-:Y:S05]  /*99f0*/  BRA `(.L_x_120) ;  /* 0xffffffe400807947 */ /* 0x000fea000383ffff */
        .weak           $__internal_0_$__cuda_sm10x_tcgen05_guardrail_trap_col_being_dealloced_not_returned_by_alloc
        .type           $__internal_0_$__cuda_sm10x_tcgen05_guardrail_trap_col_being_dealloced_not_returned_by_alloc,@function
        .size           $__internal_0_$__cuda_sm10x_tcgen05_guardrail_trap_col_being_dealloced_not_returned_by_alloc,($__internal_1_$__cuda_sm10x_tcgen05_guardrail_trap_phase_invalid_during_alloc - $__internal_0_$__cuda_sm10x_tcgen05_guardrail_trap_col_being_dealloced_not_returned_by_alloc)
$__internal_0_$__cuda_sm10x_tcgen05_guardrail_trap_col_being_dealloced_not_returned_by_alloc:
[----:B------:R-:W-:Y:S05]  /*9a00*/  BPT.TRAP 0x1 ;  /* 0x000000040000795c */ /* 0x000fea0000300000 */
[----:B------:R-:W-:-:S04]  /*9a10*/  HFMA2 R3, -RZ, RZ, 0, 0 ;  /* 0x00000000ff037431 */ /* 0x000fc800000001ff */
[----:B------:R-:W-:Y:S05]  /*9a20*/  RET.REL.NODEC R2 `(_ZN7cutlass13device_kernelINS_4gemm6kernel13GemmUniversalIN4cute5tupleIJiiiiEEENS1_10collective13CollectiveMmaINS1_35MainloopSm100TmaUmmaWarpSpecializedILi4ELi2ELi4ENS5_IJNS4_1CILi1EEESB_SB_EEEEENS5_IJNSA_ILi64EEENSA_ILi256EEESE_EEENS_10bfloat16_tENS5_IJSB_llEEESH_NS5_IJlSB_lEEENS4_8TiledMMAINS4_8MMA_AtomIJNS4_20SM100_MMA_F16BF16_SSISH_SH_fLi64ELi256ELNS4_4UMMA5MajorE1ELSO_0ELNSN_7ScaleInE0ELSP_0EEEEEENS4_6LayoutISC_NS5_IJNSA_ILi0EEEST_ST_EEEEENS5_IJNS4_10UnderscoreESW_SW_EEEEENS4_13SM90_TMA_LOADENS4_14ComposedLayoutINS4_7SwizzleILi3ELi4ELi3EEENS4_18smem_ptr_flag_bitsILi16EEENSS_INS5_IJSE_NSA_ILi8EEEEEENS5_IJSB_SE_EEEEEEEvNS4_8identityESZ_NS10_IS12_S14_NSS_INS5_IJS15_SE_EEENS5_IJSE_SB_EEEEEEEvS1A_EENS_8epilogue10collective18CollectiveEpilogueINS1G_23Sm100TmaWarpSpecializedILi4ELi2ELi32ELb1ELb0EEEJSG_NS5_IJNSS_ISE_SB_EES1L_EEESH_SJ_SH_SJ_NS1G_6fusion15FusionCallbacksIS1K_NS1N_17LinearCombinationISH_fSH_fLNS_15FloatRoundStyleE2EEESG_S1M_JEEENS4_5SM1004TMEM4LOAD26SM100_TMEM_LOAD_16dp256b8xESZ_S1E_NS4_17SM75_U32x4_LDSM_NENS4_14SM90_TMA_STOREES1E_NS4_17SM90_U32x4_STSM_NENS4_39AutoVectorizingCopyWithAssumedAlignmentILi128EEEEEEvvEEEEvNT_6ParamsE) ;  /* 0xffffff6402747950 */ /* 0x000fea0003c3ffff */
        .weak           $__internal_1_$__cuda_sm10x_tcgen05_guardrail_trap_phase_invalid_during_alloc
        .type           $__internal_1_$__cuda_sm10x_tcgen05_guardrail_trap_phase_invalid_during_alloc,@function
        .size           $__internal_1_$__cuda_sm10x_tcgen05_guardrail_trap_phase_invalid_during_alloc,($__internal_2_$__cuda_sm10x_tcgen05_guardrail_trap_unallocated_columns_being_dealloced - $__internal_1_$__cuda_sm10x_tcgen05_guardrail_trap_phase_invalid_during_alloc)
$__internal_1_$__cuda_sm10x_tcgen05_guardrail_trap_phase_invalid_during_alloc:
[----:B------:R-:W-:Y:S05]  /*9a30*/  BPT.TRAP 0x1 ;  /* 0x000000040000795c */ /* 0x000fea0000300000 */
[----:B------:R-:W-:-:S04]  /*9a40*/  MOV R3, 0x0 ;  /* 0x0000000000037802 */ /* 0x000fc80000000f00 */
[----:B------:R-:W-:Y:S05]  /*9a50*/  RET.REL.NODEC R2 `(_ZN7cutlass13device_kernelINS_4gemm6kernel13GemmUniversalIN4cute5tupleIJiiiiEEENS1_10collective13CollectiveMmaINS1_35MainloopSm100TmaUmmaWarpSpecializedILi4ELi2ELi4ENS5_IJNS4_1CILi1EEESB_SB_EEEEENS5_IJNSA_ILi64EEENSA_ILi256EEESE_EEENS_10bfloat16_tENS5_IJSB_llEEESH_NS5_IJlSB_lEEENS4_8TiledMMAINS4_8MMA_AtomIJNS4_20SM100_MMA_F16BF16_SSISH_SH_fLi64ELi256ELNS4_4UMMA5MajorE1ELSO_0ELNSN_7ScaleInE0ELSP_0EEEEEENS4_6LayoutISC_NS5_IJNSA_ILi0EEEST_ST_EEEEENS5_IJNS4_10UnderscoreESW_SW_EEEEENS4_13SM90_TMA_LOADENS4_14ComposedLayoutINS4_7SwizzleILi3ELi4ELi3EEENS4_18smem_ptr_flag_bitsILi16EEENSS_INS5_IJSE_NSA_ILi8EEEEEENS5_IJSB_SE_EEEEEEEvNS4_8identityESZ_NS10_IS12_S14_NSS_INS5_IJS15_SE_EEENS5_IJSE_SB_EEEEEEEvS1A_EENS_8epilogue10collective18CollectiveEpilogueINS1G_23Sm100TmaWarpSpecializedILi4ELi2ELi32ELb1ELb0EEEJSG_NS5_IJNSS_ISE_SB_EES1L_EEESH_SJ_SH_SJ_NS1G_6fusion15FusionCallbacksIS1K_NS1N_17LinearCombinationISH_fSH_fLNS_15FloatRoundStyleE2EEESG_S1M_JEEENS4_5SM1004TMEM4LOAD26SM100_TMEM_LOAD_16dp256b8xESZ_S1E_NS4_17SM75_U32x4_LDSM_NENS4_14SM90_TMA_STOREES1E_NS4_17SM90_U32x4_STSM_NENS4_39AutoVectorizingCopyWithAssumedAlignmentILi128EEEEEEvvEEEEvNT_6ParamsE) ;  /* 0xffffff6402687950 */ /* 0x000fea0003c3ffff */
        .weak           $__internal_2_$__cuda_sm10x_tcgen05_guardrail_trap_unallocated_columns_being_dealloced
        .type           $__internal_2_$__cuda_sm10x_tcgen05_guardrail_trap_unallocated_columns_being_dealloced,@function
        .size           $__internal_2_$__cuda_sm10x_tcgen05_guardrail_trap_unallocated_columns_being_dealloced,(.L_x_176 - $__internal_2_$__cuda_sm10x_tcgen05_guardrail_trap_unallocated_columns_being_dealloced)
$__internal_2_$__cuda_sm10x_tcgen05_guardrail_trap_unallocated_columns_being_dealloced:
[----:B------:R-:W-:Y:S05]  /*9a60*/  BPT.TRAP 0x1 ;  /* 0x000000040000795c */ /* 0x000fea0000300000 */
[----:B------:R-:W-:-:S04]  /*9a70*/  HFMA2 R3, -RZ, RZ, 0, 0 ;  /* 0x00000000ff037431 */ /* 0x000fc800000001ff */
[----:B------:R-:W-:Y:S05]  /*9a80*/  RET.REL.NODEC R2 `(_ZN7cutlass13device_kernelINS_4gemm6kernel13GemmUniversalIN4cute5tupleIJiiiiEEENS1_10collective13CollectiveMmaINS1_35MainloopSm100TmaUmmaWarpSpecializedILi4ELi2ELi4ENS5_IJNS4_1CILi1EEESB_SB_EEEEENS5_IJNSA_ILi64EEENSA_ILi256EEESE_EEENS_10bfloat16_tENS5_IJSB_llEEESH_NS5_IJlSB_lEEENS4_8TiledMMAINS4_8MMA_AtomIJNS4_20SM100_MMA_F16BF16_SSISH_SH_fLi64ELi256ELNS4_4UMMA5MajorE1ELSO_0ELNSN_7ScaleInE0ELSP_0EEEEEENS4_6LayoutISC_NS5_IJNSA_ILi0EEEST_ST_EEEEENS5_IJNS4_10UnderscoreESW_SW_EEEEENS4_13SM90_TMA_LOADENS4_14ComposedLayoutINS4_7SwizzleILi3ELi4ELi3EEENS4_18smem_ptr_flag_bitsILi16EEENSS_INS5_IJSE_NSA_ILi8EEEEEENS5_IJSB_SE_EEEEEEEvNS4_8identityESZ_NS10_IS12_S14_NSS_INS5_IJS15_SE_EEENS5_IJSE_SB_EEEEEEEvS1A_EENS_8epilogue10collective18CollectiveEpilogueINS1G_23Sm100TmaWarpSpecializedILi4ELi2ELi32ELb1ELb0EEEJSG_NS5_IJNSS_ISE_SB_EES1L_EEESH_SJ_SH_SJ_NS1G_6fusion15FusionCallbacksIS1K_NS1N_17LinearCombinationISH_fSH_fLNS_15FloatRoundStyleE2EEESG_S1M_JEEENS4_5SM1004TMEM4LOAD26SM100_TMEM_LOAD_16dp256b8xESZ_S1E_NS4_17SM75_U32x4_LDSM_NENS4_14SM90_TMA_STOREES1E_NS4_17SM90_U32x4_STSM_NENS4_39AutoVectorizingCopyWithAssumedAlignmentILi128EEEEEEvvEEEEvNT_6ParamsE) ;  /* 0xffffff64025c7950 */ /* 0x000fea0003c3ffff */
.L_x_175:
[----:B------:R-:W-:-:S00]  /*9a90*/  BRA `(.L_x_175) ;  /* 0xfffffffc00fc7947 */ /* 0x000fc0000383ffff */
[----:B------:R-:W-:-:S00]  /*9aa0*/  NOP ;  /* 0x0000000000007918 */ /* 0x000fc00000000000 */
        /* <DEDUP_REMOVED lines=13> */
.L_x_176:


//--------------------- .nv.global.init           --------------------------
	.section	.nv.global.init,"aw",@progbits
.nv.global.init:
	.type		$str$27,@object
	.size		$str$27,($str$28 - $str$27)
$str$27:
        /*0000*/ 	.byte	0x28, 0x61, 0x64, 0x64, 0x72, 0x65, 0x73, 0x73, 0x20, 0x26, 0x20, 0x6d, 0x61, 0x73, 0x6b, 0x29
        /*0010*/ 	.byte	0x20, 0x3d, 0x3d, 0x20, 0x30, 0x00
	.type		$str$28,@object
	.size		$str$28,($str$26 - $str$28)
$str$28:
        /*0016*/ 	.byte	0x2f, 0x74, 0x6d, 0x70, 0x2f, 0x63, 0x75, 0x74, 0x6c, 0x61, 0x73, 0x73, 0x5f, 0x73, 0x77, 0x65
        /*0026*/ 	.byte	0x65, 0x70, 0x5f, 0x73, 0x72, 0x63, 0x2f, 0x69, 0x6e, 0x63, 0x6c, 0x75, 0x64, 0x65, 0x2f, 0x63
        /*0036*/ 	.byte	0x75, 0x74, 0x65, 0x2f, 0x70, 0x6f, 0x69, 0x6e, 0x74, 0x65, 0x72, 0x5f, 0x66, 0x6c, 0x61, 0x67
        /*0046*/ 	.byte	0x67, 0x65, 0x64, 0x2e, 0x68, 0x70, 0x70, 0x00
	.type		$str$26,@object
	.size		$str$26,($str$25 - $str$26)
$str$26:
        /*004e*/ 	.byte	0x2f, 0x74, 0x6d, 0x70, 0x2f, 0x63, 0x75, 0x74, 0x6c, 0x61, 0x73, 0x73, 0x5f, 0x73, 0x77, 0x65
        /*005e*/ 	.byte	0x65, 0x70, 0x5f, 0x73, 0x72, 0x63, 0x2f, 0x69, 0x6e, 0x63, 0x6c, 0x75, 0x64, 0x65, 0x2f, 0x63
        /*006e*/ 	.byte	0x75, 0x74, 0x65, 0x2f, 0x61, 0x74, 0x6f, 0x6d, 0x2f, 0x63, 0x6f, 0x70, 0x79, 0x5f, 0x74, 0x72
        /*007e*/ 	.byte	0x61, 0x69, 0x74, 0x73, 0x5f, 0x73, 0x6d, 0x31, 0x30, 0x30, 0x2e, 0x68, 0x70, 0x70, 0x00
	.type		$str$25,@object
	.size		$str$25,(__unnamed_1 - $str$25)
$str$25:
        /*008d*/ 	.byte	0x28, 0x28, 0x75, 0x69, 0x6e, 0x74, 0x33, 0x32, 0x5f, 0x74, 0x28, 0x74, 0x68, 0x72, 0x65, 0x61
        /*009d*/ 	.byte	0x64, 0x49, 0x64, 0x78, 0x2e, 0x78, 0x29, 0x20, 0x2f, 0x20, 0x33, 0x32, 0x29, 0x20, 0x25, 0x20
        /*00ad*/ 	.byte	0x34, 0x29, 0x20, 0x3d, 0x3d, 0x20, 0x28, 0x28, 0x28, 0x74, 0x6d, 0x65, 0x6d, 0x5f, 0x61, 0x64
        /*00bd*/ 	.byte	0x64, 0x72, 0x20, 0x3e, 0x3e, 0x20, 0x31, 0x36, 0x29, 0x20, 0x2f, 0x20, 0x33, 0x32, 0x29, 0x20
        /*00cd*/ 	.byte	0x25, 0x20, 0x34, 0x29, 0x00
	.type		__unnamed_1,@object
	.size		__unnamed_1,(__unnamed_2 - __unnamed_1)
__unnamed_1:
        /*00d2*/ 	.byte	0x61, 0x75, 0x74, 0x6f, 0x20, 0x63, 0x75, 0x74, 0x65, 0x3a, 0x3a, 0x61, 0x73, 0x5f, 0x70, 0x6f
        /* <DEDUP_REMOVED lines=24> */
        /*0262*/ 	.byte	0x30, 0x39, 0x36, 0x3e, 0x3e, 0x3e, 0x3e, 0x5d, 0x00
	.type		__unnamed_2,@object
	.size		__unnamed_2,(.L_2 - __unnamed_2)
__unnamed_2:
        /* <DEDUP_REMOVED lines=46> */
        /*054b*/ 	.byte	0x75, 0x74, 0x65, 0x3a, 0x3a, 0x43, 0x3c, 0x30, 0x3e, 0x3e, 0x3e, 0x3e, 0x5d, 0x00
.L_2:


//--------------------- .nv.shared._ZN7cutlass13device_kernelINS_4gemm6kernel13GemmUniversalIN4cute5tupleIJiiiiEEENS1_10collective13CollectiveMmaINS1_35MainloopSm100TmaUmmaWarpSpecializedILi4ELi2ELi4ENS5_IJNS4_1CILi1EEESB_SB_EEEEENS5_IJNSA_ILi64EEENSA_ILi256EEESE_EEENS_10bfloat16_tENS5_IJSB_llEEESH_NS5_IJlSB_lEEENS4_8TiledMMAINS4_8MMA_AtomIJNS4_20SM100_MMA_F16BF16_SSISH_SH_fLi64ELi256ELNS4_4UMMA5MajorE1ELSO_0ELNSN_7ScaleInE0ELSP_0EEEEEENS4_6LayoutISC_NS5_IJNSA_ILi0EEEST_ST_EEEEENS5_IJNS4_10UnderscoreESW_SW_EEEEENS4_13SM90_TMA_LOADENS4_14ComposedLayoutINS4_7SwizzleILi3ELi4ELi3EEENS4_18smem_ptr_flag_bitsILi16EEENSS_INS5_IJSE_NSA_ILi8EEEEEENS5_IJSB_SE_EEEEEEEvNS4_8identityESZ_NS10_IS12_S14_NSS_INS5_IJS15_SE_EEENS5_IJSE_SB_EEEEEEEvS1A_EENS_8epilogue10collective18CollectiveEpilogueINS1G_23Sm100TmaWarpSpecializedILi4ELi2ELi32ELb1ELb0EEEJSG_NS5_IJNSS_ISE_SB_EES1L_EEESH_SJ_SH_SJ_NS1G_6fusion15FusionCallbacksIS1K_NS1N_17LinearCombinationISH_fSH_fLNS_15FloatRoundStyleE2EEESG_S1M_JEEENS4_5SM1004TMEM4LOAD26SM100_TMEM_LOAD_16dp256b8xESZ_S1E_NS4_17SM75_U32x4_LDSM_NENS4_14SM90_TMA_STOREES1E_NS4_17SM90_U32x4_STSM_NENS4_39AutoVectorizingCopyWithAssumedAlignmentILi128EEEEEEvvEEEEvNT_6ParamsE --------------------------
	.section	.nv.shared._ZN7cutlass13device_kernelINS_4gemm6kernel13GemmUniversalIN4cute5tupleIJiiiiEEENS1_10collective13CollectiveMmaINS1_35MainloopSm100TmaUmmaWarpSpecializedILi4ELi2ELi4ENS5_IJNS4_1CILi1EEESB_SB_EEEEENS5_IJNSA_ILi64EEENSA_ILi256EEESE_EEENS_10bfloat16_tENS5_IJSB_llEEESH_NS5_IJlSB_lEEENS4_8TiledMMAINS4_8MMA_AtomIJNS4_20SM100_MMA_F16BF16_SSISH_SH_fLi64ELi256ELNS4_4UMMA5MajorE1ELSO_0ELNSN_7ScaleInE0ELSP_0EEEEEENS4_6LayoutISC_NS5_IJNSA_ILi0EEEST_ST_EEEEENS5_IJNS4_10UnderscoreESW_SW_EEEEENS4_13SM90_TMA_LOADENS4_14ComposedLayoutINS4_7SwizzleILi3ELi4ELi3EEENS4_18smem_ptr_flag_bitsILi16EEENSS_INS5_IJSE_NSA_ILi8EEEEEENS5_IJSB_SE_EEEEEEEvNS4_8identityESZ_NS10_IS12_S14_NSS_INS5_IJS15_SE_EEENS5_IJSE_SB_EEEEEEEvS1A_EENS_8epilogue10collective18CollectiveEpilogueINS1G_23Sm100TmaWarpSpecializedILi4ELi2ELi32ELb1ELb0EEEJSG_NS5_IJNSS_ISE_SB_EES1L_EEESH_SJ_SH_SJ_NS1G_6fusion15FusionCallbacksIS1K_NS1N_17LinearCombinationISH_fSH_fLNS_15FloatRoundStyleE2EEESG_S1M_JEEENS4_5SM1004TMEM4LOAD26SM100_TMEM_LOAD_16dp256b8xESZ_S1E_NS4_17SM75_U32x4_LDSM_NENS4_14SM90_TMA_STOREES1E_NS4_17SM90_U32x4_STSM_NENS4_39AutoVectorizingCopyWithAssumedAlignmentILi128EEEEEEvvEEEEvNT_6ParamsE,"aw",@nobits
	.sectionflags	@""
	.align	16
	.zero		1024


//--------------------- .nv.shared.reserved.0     --------------------------
	.section	.nv.shared.reserved.0,"aw",@nobits
	.weak		__nv_reservedSMEM_offset_0_alias
	.size		__nv_reservedSMEM_offset_0_alias, 0, 64
	.other		__nv_reservedSMEM_offset_0_alias,@"STO_CUDA_RESERVED_SHARED STV_DEFAULT"
__nv_reservedSMEM_offset_0_alias:
	.zero		0
.nv.shared.reserved.0:
	.zero		64
	.weak		__nv_reservedSMEM_tcgen05_partition
	.type		__nv_reservedSMEM_tcgen05_partition,@object
	.size		__nv_reservedSMEM_tcgen05_partition,(.L_0 - __nv_reservedSMEM_tcgen05_partition)
__nv_reservedSMEM_tcgen05_partition:
	.zero		32
.L_0:


//--------------------- .nv.global                --------------------------
	.section	.nv.global,"aw",@nobits
.nv.global:
	.type		_ZN40_INTERNAL_97d1b07c_4_k_cu_b6ec6ebd_320334cute1_E,@object
	.size		_ZN40_INTERNAL_97d1b07c_4_k_cu_b6ec6ebd_320334cute1_E,(_ZN40_INTERNAL_97d1b07c_4_k_cu_b6ec6ebd_320334cuda3std3__45__cpo6cbeginE - _ZN40_INTERNAL_97d1b07c_4_k_cu_b6ec6ebd_320334cute1_E)
_ZN40_INTERNAL_97d1b07c_4_k_cu_b6ec6ebd_320334cute1_E:
	.zero		1
	.type		_ZN40_INTERNAL_97d1b07c_4_k_cu_b6ec6ebd_320334cuda3std3__45__cpo6cbeginE,@object
	.size		_ZN40_INTERNAL_97d1b07c_4_k_cu_b6ec6ebd_320334cuda3std3__45__cpo6cbeginE,(_ZN40_INTERNAL_97d1b07c_4_k_cu_b6ec6ebd_320334cuda3std3__48in_placeE - _ZN40_INTERNAL_97d1b07c_4_k_cu_b6ec6ebd_320334cuda3std3__45__cpo6cbeginE)
_ZN40_INTERNAL_97d1b07c_4_k_cu_b6ec6ebd_320334cuda3std3__45__cpo6cbeginE:
	.zero		1
	.type		_ZN40_INTERNAL_97d1b07c_4_k_cu_b6ec6ebd_320334cuda3std3__48in_placeE,@object
	.size		_ZN40_INTERNAL_97d1b07c_4_k_cu_b6ec6ebd_320334cuda3std3__48in_placeE,(_ZN40_INTERNAL_97d1b07c_4_k_cu_b6ec6ebd_320334cuda3std6ranges3__45__cpo9iter_moveE - _ZN40_INTERNAL_97d1b07c_4_k_cu_b6ec6ebd_320334cuda3std3__48in_placeE)
_ZN40_INTERNAL_97d1b07c_4_k_cu_b6ec6ebd_320334cuda3std3__48in_placeE:
	.zero		1
	.type		_ZN40_INTERNAL_97d1b07c_4_k_cu_b6ec6ebd_320334cuda3std6ranges3__45__cpo9iter_moveE,@object
	.size		_ZN40_INTERNAL_97d1b07c_4_k_cu_b6ec6ebd_320334cuda3std6ranges3__45__cpo9iter_moveE,(_ZN40_INTERNAL_97d1b07c_4_k_cu_b6ec6ebd_320334cuda3std3__45__cpo5beginE - _ZN40_INTERNAL_97d1b07c_4_k_cu_b6ec6ebd_320334cuda3std6ranges3__45__cpo9iter_moveE)
_ZN40_INTERNAL_97d1b07c_4_k_cu_b6ec6ebd_320334cuda3std6ranges3__45__cpo9iter_moveE:
	.zero		1
	.type		_ZN40_INTERNAL_97d1b07c_4_k_cu_b6ec6ebd_320334cuda3std3__45__cpo5beginE,@object
	.size		_ZN40_INTERNAL_97d1b07c_4_k_cu_b6ec6ebd_320334cuda3std3__45__cpo5beginE,(_ZN40_INTERNAL_97d1b07c_4_k_cu_b6ec6ebd_320334cuda3std3__442_GLOBAL__N__97d1b07c_4_k_cu_b6ec6ebd_320336ignoreE - _ZN40_INTERNAL_97d1b07c_4_k_cu_b6ec6ebd_320334cuda3std3__45__cpo5beginE)
_ZN40_INTERNAL_97d1b07c_4_k_cu_b6ec6ebd_320334cuda3std3__45__cpo5beginE:
	.zero		1
	.type		_ZN40_INTERNAL_97d1b07c_4_k_cu_b6ec6ebd_320334cuda3std3__442_GLOBAL__N__97d1b07c_4_k_cu_b6ec6ebd_320336ignoreE,@object
	.size		_ZN40_INTERNAL_97d1b07c_4_k_cu_b6ec6ebd_320334cuda3std3__442_GLOBAL__N__97d1b07c_4_k_cu_b6ec6ebd_320336ignoreE,(_ZN40_INTERNAL_97d1b07c_4_k_cu_b6ec6ebd_320334cute7productE - _ZN40_INTERNAL_97d1b07c_4_k_cu_b6ec6ebd_320334cuda3std3__442_GLOBAL__N__97d1b07c_4_k_cu_b6ec6ebd_320336ignoreE)
_ZN40_INTERNAL_97d1b07c_4_k_cu_b6ec6ebd_320334cuda3std3__442_GLOBAL__N__97d1b07c_4_k_cu_b6ec6ebd_320336ignoreE:
	.zero		1
	.type		_ZN40_INTERNAL_97d1b07c_4_k_cu_b6ec6ebd_320334cute7productE,@object
	.size		_ZN40_INTERNAL_97d1b07c_4_k_cu_b6ec6ebd_320334cute7productE,(_ZN40_INTERNAL_97d1b07c_4_k_cu_b6ec6ebd_320334cuda3std3__45__cpo3endE - _ZN40_INTERNAL_97d1b07c_4_k_cu_b6ec6ebd_320334cute7productE)
_ZN40_INTERNAL_97d1b07c_4_k_cu_b6ec6ebd_320334cute7productE:
	.zero		1
	.type		_ZN40_INTERNAL_97d1b07c_4_k_cu_b6ec6ebd_320334cuda3std3__45__cpo3endE,@object
	.size		_ZN40_INTERNAL_97d1b07c_4_k_cu_b6ec6ebd_320334cuda3std3__45__cpo3endE,(_ZN40_INTERNAL_97d1b07c_4_k_cu_b6ec6ebd_320334cuda3std3__419piecewise_constructE - _ZN40_INTERNAL_97d1b07c_4_k_cu_b6ec6ebd_320334cuda3std3__45__cpo3endE)
_ZN40_INTERNAL_97d1b07c_4_k_cu_b6ec6ebd_320334cuda3std3__45__cpo3endE:
	.zero		1
	.type		_ZN40_INTERNAL_97d1b07c_4_k_cu_b6ec6ebd_320334cuda3std3__419piecewise_constructE,@object
	.size		_ZN40_INTERNAL_97d1b07c_4_k_cu_b6ec6ebd_320334cuda3std3__419piecewise_constructE,(_ZN40_INTERNAL_97d1b07c_4_k_cu_b6ec6ebd_320334cuda3std3__45__cpo4cendE - _ZN40_INTERNAL_97d1b07c_4_k_cu_b6ec6ebd_320334cuda3std3__419piecewise_constructE)
_ZN40_INTERNAL_97d1b07c_4_k_cu_b6ec6ebd_320334cuda3std3__419piecewise_constructE:
	.zero		1
	.type		_ZN40_INTERNAL_97d1b07c_4_k_cu_b6ec6ebd_320334cuda3std3__45__cpo4cendE,@object
	.size		_ZN40_INTERNAL_97d1b07c_4_k_cu_b6ec6ebd_320334cuda3std3__45__cpo4cendE,(_ZN40_INTERNAL_97d1b07c_4_k_cu_b6ec6ebd_320334cuda3std6ranges3__45__cpo4swapE - _ZN40_INTERNAL_97d1b07c_4_k_cu_b6ec6ebd_320334cuda3std3__45__cpo4cendE)
_ZN40_INTERNAL_97d1b07c_4_k_cu_b6ec6ebd_320334cuda3std3__45__cpo4cendE:
	.zero		1
	.type		_ZN40_INTERNAL_97d1b07c_4_k_cu_b6ec6ebd_320334cuda3std6ranges3__45__cpo4swapE,@object
	.size		_ZN40_INTERNAL_97d1b07c_4_k_cu_b6ec6ebd_320334cuda3std6ranges3__45__cpo4swapE,(.L_10 - _ZN40_INTERNAL_97d1b07c_4_k_cu_b6ec6ebd_320334cuda3std6ranges3__45__cpo4swapE)
_ZN40_INTERNAL_97d1b07c_4_k_cu_b6ec6ebd_320334cuda3std6ranges3__45__cpo4swapE:
	.zero		1
.L_10:


//--------------------- .nv.constant0._ZN7cutlass13device_kernelINS_4gemm6kernel13GemmUniversalIN4cute5tupleIJiiiiEEENS1_10collective13CollectiveMmaINS1_35MainloopSm100TmaUmmaWarpSpecializedILi4ELi2ELi4ENS5_IJNS4_1CILi1EEESB_SB_EEEEENS5_IJNSA_ILi64EEENSA_ILi256EEESE_EEENS_10bfloat16_tENS5_IJSB_llEEESH_NS5_IJlSB_lEEENS4_8TiledMMAINS4_8MMA_AtomIJNS4_20SM100_MMA_F16BF16_SSISH_SH_fLi64ELi256ELNS4_4UMMA5MajorE1ELSO_0ELNSN_7ScaleInE0ELSP_0EEEEEENS4_6LayoutISC_NS5_IJNSA_ILi0EEEST_ST_EEEEENS5_IJNS4_10UnderscoreESW_SW_EEEEENS4_13SM90_TMA_LOADENS4_14ComposedLayoutINS4_7SwizzleILi3ELi4ELi3EEENS4_18smem_ptr_flag_bitsILi16EEENSS_INS5_IJSE_NSA_ILi8EEEEEENS5_IJSB_SE_EEEEEEEvNS4_8identityESZ_NS10_IS12_S14_NSS_INS5_IJS15_SE_EEENS5_IJSE_SB_EEEEEEEvS1A_EENS_8epilogue10collective18CollectiveEpilogueINS1G_23Sm100TmaWarpSpecializedILi4ELi2ELi32ELb1ELb0EEEJSG_NS5_IJNSS_ISE_SB_EES1L_EEESH_SJ_SH_SJ_NS1G_6fusion15FusionCallbacksIS1K_NS1N_17LinearCombinationISH_fSH_fLNS_15FloatRoundStyleE2EEESG_S1M_JEEENS4_5SM1004TMEM4LOAD26SM100_TMEM_LOAD_16dp256b8xESZ_S1E_NS4_17SM75_U32x4_LDSM_NENS4_14SM90_TMA_STOREES1E_NS4_17SM90_U32x4_STSM_NENS4_39AutoVectorizingCopyWithAssumedAlignmentILi128EEEEEEvvEEEEvNT_6ParamsE --------------------------
	.section	.nv.constant0._ZN7cutlass13device_kernelINS_4gemm6kernel13GemmUniversalIN4cute5tupleIJiiiiEEENS1_10collective13CollectiveMmaINS1_35MainloopSm100TmaUmmaWarpSpecializedILi4ELi2ELi4ENS5_IJNS4_1CILi1EEESB_SB_EEEEENS5_IJNSA_ILi64EEENSA_ILi256EEESE_EEENS_10bfloat16_tENS5_IJSB_llEEESH_NS5_IJlSB_lEEENS4_8TiledMMAINS4_8MMA_AtomIJNS4_20SM100_MMA_F16BF16_SSISH_SH_fLi64ELi256ELNS4_4UMMA5MajorE1ELSO_0ELNSN_7ScaleInE0ELSP_0EEEEEENS4_6LayoutISC_NS5_IJNSA_ILi0EEEST_ST_EEEEENS5_IJNS4_10UnderscoreESW_SW_EEEEENS4_13SM90_TMA_LOADENS4_14ComposedLayoutINS4_7SwizzleILi3ELi4ELi3EEENS4_18smem_ptr_flag_bitsILi16EEENSS_INS5_IJSE_NSA_ILi8EEEEEENS5_IJSB_SE_EEEEEEEvNS4_8identityESZ_NS10_IS12_S14_NSS_INS5_IJS15_SE_EEENS5_IJSE_SB_EEEEEEEvS1A_EENS_8epilogue10collective18CollectiveEpilogueINS1G_23Sm100TmaWarpSpecializedILi4ELi2ELi32ELb1ELb0EEEJSG_NS5_IJNSS_ISE_SB_EES1L_EEESH_SJ_SH_SJ_NS1G_6fusion15FusionCallbacksIS1K_NS1N_17LinearCombinationISH_fSH_fLNS_15FloatRoundStyleE2EEESG_S1M_JEEENS4_5SM1004TMEM4LOAD26SM100_TMEM_LOAD_16dp256b8xESZ_S1E_NS4_17SM75_U32x4_LDSM_NENS4_14SM90_TMA_STOREES1E_NS4_17SM90_U32x4_STSM_NENS4_39AutoVectorizingCopyWithAssumedAlignmentILi128EEEEEEvvEEEEvNT_6ParamsE,"a",@progbits
	.sectionflags	@""
	.align	4
.nv.constant0._ZN7cutlass13device_kernelINS_4gemm6kernel13GemmUniversalIN4cute5tupleIJiiiiEEENS1_10collective13CollectiveMmaINS1_35MainloopSm100TmaUmmaWarpSpecializedILi4ELi2ELi4ENS5_IJNS4_1CILi1EEESB_SB_EEEEENS5_IJNSA_ILi64EEENSA_ILi256EEESE_EEENS_10bfloat16_tENS5_IJSB_llEEESH_NS5_IJlSB_lEEENS4_8TiledMMAINS4_8MMA_AtomIJNS4_20SM100_MMA_F16BF16_SSISH_SH_fLi64ELi256ELNS4_4UMMA5MajorE1ELSO_0ELNSN_7ScaleInE0ELSP_0EEEEEENS4_6LayoutISC_NS5_IJNSA_ILi0EEEST_ST_EEEEENS5_IJNS4_10UnderscoreESW_SW_EEEEENS4_13SM90_TMA_LOADENS4_14ComposedLayoutINS4_7SwizzleILi3ELi4ELi3EEENS4_18smem_ptr_flag_bitsILi16EEENSS_INS5_IJSE_NSA_ILi8EEEEEENS5_IJSB_SE_EEEEEEEvNS4_8identityESZ_NS10_IS12_S14_NSS_INS5_IJS15_SE_EEENS5_IJSE_SB_EEEEEEEvS1A_EENS_8epilogue10collective18CollectiveEpilogueINS1G_23Sm100TmaWarpSpecializedILi4ELi2ELi32ELb1ELb0EEEJSG_NS5_IJNSS_ISE_SB_EES1L_EEESH_SJ_SH_SJ_NS1G_6fusion15FusionCallbacksIS1K_NS1N_17LinearCombinationISH_fSH_fLNS_15FloatRoundStyleE2EEESG_S1M_JEEENS4_5SM1004TMEM4LOAD26SM100_TMEM_LOAD_16dp256b8xESZ_S1E_NS4_17SM75_U32x4_LDSM_NENS4_14SM90_TMA_STOREES1E_NS4_17SM90_U32x4_STSM_NENS4_39AutoVectorizingCopyWithAssumedAlignmentILi128EEEEEEvvEEEEvNT_6ParamsE:
	.zero		2944


//--------------------- SYMBOLS --------------------------

	.type		.nv.reservedSmem.offset0,@object
	.size		.nv.reservedSmem.offset0,0x4
	.type		.nv.reservedSmem.cap,@object
	.size		.nv.reservedSmem.cap,0x4
	.type		__assertfail,@function
